//
// Generated by NVIDIA NVVM Compiler
//
// Compiler Build ID: CL-36424714
// Cuda compilation tools, release 13.0, V13.0.88
// Based on NVVM 20.0.0
//

.version 9.0
.target sm_100
.address_size 64

	// .globl	_ZN8unidepth7kernels20resizeBilinearKernelEPKfPfiiii
.extern .shared .align 16 .b8 _ZN8unidepth7kernels11shared_dataE[];

.visible .entry _ZN8unidepth7kernels20resizeBilinearKernelEPKfPfiiii(
	.param .u64 .ptr .align 1 _ZN8unidepth7kernels20resizeBilinearKernelEPKfPfiiii_param_0,
	.param .u64 .ptr .align 1 _ZN8unidepth7kernels20resizeBilinearKernelEPKfPfiiii_param_1,
	.param .u32 _ZN8unidepth7kernels20resizeBilinearKernelEPKfPfiiii_param_2,
	.param .u32 _ZN8unidepth7kernels20resizeBilinearKernelEPKfPfiiii_param_3,
	.param .u32 _ZN8unidepth7kernels20resizeBilinearKernelEPKfPfiiii_param_4,
	.param .u32 _ZN8unidepth7kernels20resizeBilinearKernelEPKfPfiiii_param_5
)
{
	.reg .pred 	%p<4>;
	.reg .b32 	%r<30>;
	.reg .b32 	%f<38>;
	.reg .b64 	%rd<15>;

	ld.param.u64 	%rd1, [_ZN8unidepth7kernels20resizeBilinearKernelEPKfPfiiii_param_0];
	ld.param.u64 	%rd2, [_ZN8unidepth7kernels20resizeBilinearKernelEPKfPfiiii_param_1];
	ld.param.u32 	%r3, [_ZN8unidepth7kernels20resizeBilinearKernelEPKfPfiiii_param_2];
	ld.param.u32 	%r4, [_ZN8unidepth7kernels20resizeBilinearKernelEPKfPfiiii_param_3];
	ld.param.u32 	%r5, [_ZN8unidepth7kernels20resizeBilinearKernelEPKfPfiiii_param_4];
	ld.param.u32 	%r7, [_ZN8unidepth7kernels20resizeBilinearKernelEPKfPfiiii_param_5];
	mov.u32 	%r8, %ctaid.x;
	mov.u32 	%r9, %ntid.x;
	mov.u32 	%r10, %tid.x;
	mad.lo.s32 	%r1, %r8, %r9, %r10;
	mov.u32 	%r11, %ctaid.y;
	mov.u32 	%r12, %ntid.y;
	mov.u32 	%r13, %tid.y;
	mad.lo.s32 	%r14, %r11, %r12, %r13;
	setp.ge.s32 	%p1, %r1, %r5;
	setp.ge.s32 	%p2, %r14, %r7;
	or.pred  	%p3, %p1, %p2;
	@%p3 bra 	$L__BB0_2;
	cvta.to.global.u64 	%rd3, %rd1;
	cvta.to.global.u64 	%rd4, %rd2;
	cvt.rn.f32.s32 	%f1, %r1;
	add.f32 	%f2, %f1, 0f3F000000;
	cvt.rn.f32.s32 	%f3, %r3;
	mul.f32 	%f4, %f2, %f3;
	cvt.rn.f32.s32 	%f5, %r5;
	div.rn.f32 	%f6, %f4, %f5;
	add.f32 	%f7, %f6, 0fBF000000;
	cvt.rn.f32.u32 	%f8, %r14;
	add.f32 	%f9, %f8, 0f3F000000;
	cvt.rn.f32.s32 	%f10, %r4;
	mul.f32 	%f11, %f9, %f10;
	cvt.rn.f32.u32 	%f12, %r7;
	div.rn.f32 	%f13, %f11, %f12;
	add.f32 	%f14, %f13, 0fBF000000;
	add.f32 	%f15, %f3, 0fBF800000;
	min.f32 	%f16, %f7, %f15;
	max.f32 	%f17, %f16, 0f00000000;
	add.f32 	%f18, %f10, 0fBF800000;
	min.f32 	%f19, %f14, %f18;
	max.f32 	%f20, %f19, 0f00000000;
	cvt.rzi.s32.f32 	%r15, %f17;
	cvt.rzi.s32.f32 	%r16, %f20;
	add.s32 	%r17, %r15, 1;
	add.s32 	%r18, %r3, -1;
	min.s32 	%r19, %r17, %r18;
	add.s32 	%r20, %r16, 1;
	add.s32 	%r21, %r4, -1;
	min.s32 	%r22, %r20, %r21;
	cvt.rn.f32.s32 	%f21, %r15;
	sub.f32 	%f22, %f17, %f21;
	cvt.rn.f32.s32 	%f23, %r16;
	sub.f32 	%f24, %f20, %f23;
	mul.lo.s32 	%r23, %r16, %r3;
	add.s32 	%r24, %r23, %r15;
	mul.wide.s32 	%rd5, %r24, 4;
	add.s64 	%rd6, %rd3, %rd5;
	ld.global.nc.f32 	%f25, [%rd6];
	add.s32 	%r25, %r23, %r19;
	mul.wide.s32 	%rd7, %r25, 4;
	add.s64 	%rd8, %rd3, %rd7;
	ld.global.nc.f32 	%f26, [%rd8];
	mul.lo.s32 	%r26, %r22, %r3;
	add.s32 	%r27, %r26, %r15;
	mul.wide.s32 	%rd9, %r27, 4;
	add.s64 	%rd10, %rd3, %rd9;
	ld.global.nc.f32 	%f27, [%rd10];
	add.s32 	%r28, %r26, %r19;
	mul.wide.s32 	%rd11, %r28, 4;
	add.s64 	%rd12, %rd3, %rd11;
	ld.global.nc.f32 	%f28, [%rd12];
	mov.f32 	%f29, 0f3F800000;
	sub.f32 	%f30, %f29, %f22;
	mul.f32 	%f31, %f22, %f26;
	fma.rn.f32 	%f32, %f30, %f25, %f31;
	mul.f32 	%f33, %f22, %f28;
	fma.rn.f32 	%f34, %f30, %f27, %f33;
	sub.f32 	%f35, %f29, %f24;
	mul.f32 	%f36, %f24, %f34;
	fma.rn.f32 	%f37, %f35, %f32, %f36;
	mad.lo.s32 	%r29, %r5, %r14, %r1;
	mul.wide.s32 	%rd13, %r29, 4;
	add.s64 	%rd14, %rd4, %rd13;
	st.global.f32 	[%rd14], %f37;
$L__BB0_2:
	ret;

}
	// .globl	_ZN8unidepth7kernels20resize3DPointsKernelEPKfPfiiii
.visible .entry _ZN8unidepth7kernels20resize3DPointsKernelEPKfPfiiii(
	.param .u64 .ptr .align 1 _ZN8unidepth7kernels20resize3DPointsKernelEPKfPfiiii_param_0,
	.param .u64 .ptr .align 1 _ZN8unidepth7kernels20resize3DPointsKernelEPKfPfiiii_param_1,
	.param .u32 _ZN8unidepth7kernels20resize3DPointsKernelEPKfPfiiii_param_2,
	.param .u32 _ZN8unidepth7kernels20resize3DPointsKernelEPKfPfiiii_param_3,
	.param .u32 _ZN8unidepth7kernels20resize3DPointsKernelEPKfPfiiii_param_4,
	.param .u32 _ZN8unidepth7kernels20resize3DPointsKernelEPKfPfiiii_param_5
)
{
	.reg .pred 	%p<4>;
	.reg .b32 	%r<35>;
	.reg .b32 	%f<58>;
	.reg .b64 	%rd<28>;

	ld.param.u64 	%rd1, [_ZN8unidepth7kernels20resize3DPointsKernelEPKfPfiiii_param_0];
	ld.param.u64 	%rd2, [_ZN8unidepth7kernels20resize3DPointsKernelEPKfPfiiii_param_1];
	ld.param.u32 	%r3, [_ZN8unidepth7kernels20resize3DPointsKernelEPKfPfiiii_param_2];
	ld.param.u32 	%r4, [_ZN8unidepth7kernels20resize3DPointsKernelEPKfPfiiii_param_3];
	ld.param.u32 	%r5, [_ZN8unidepth7kernels20resize3DPointsKernelEPKfPfiiii_param_4];
	ld.param.u32 	%r7, [_ZN8unidepth7kernels20resize3DPointsKernelEPKfPfiiii_param_5];
	mov.u32 	%r8, %ctaid.x;
	mov.u32 	%r9, %ntid.x;
	mov.u32 	%r10, %tid.x;
	mad.lo.s32 	%r1, %r8, %r9, %r10;
	mov.u32 	%r11, %ctaid.y;
	mov.u32 	%r12, %ntid.y;
	mov.u32 	%r13, %tid.y;
	mad.lo.s32 	%r14, %r11, %r12, %r13;
	setp.ge.s32 	%p1, %r1, %r5;
	setp.ge.s32 	%p2, %r14, %r7;
	or.pred  	%p3, %p1, %p2;
	@%p3 bra 	$L__BB1_2;
	cvta.to.global.u64 	%rd3, %rd1;
	cvta.to.global.u64 	%rd4, %rd2;
	cvt.rn.f32.s32 	%f1, %r1;
	add.f32 	%f2, %f1, 0f3F000000;
	cvt.rn.f32.s32 	%f3, %r3;
	mul.f32 	%f4, %f2, %f3;
	cvt.rn.f32.s32 	%f5, %r5;
	div.rn.f32 	%f6, %f4, %f5;
	add.f32 	%f7, %f6, 0fBF000000;
	cvt.rn.f32.u32 	%f8, %r14;
	add.f32 	%f9, %f8, 0f3F000000;
	cvt.rn.f32.s32 	%f10, %r4;
	mul.f32 	%f11, %f9, %f10;
	cvt.rn.f32.u32 	%f12, %r7;
	div.rn.f32 	%f13, %f11, %f12;
	add.f32 	%f14, %f13, 0fBF000000;
	add.f32 	%f15, %f3, 0fBF800000;
	min.f32 	%f16, %f7, %f15;
	max.f32 	%f17, %f16, 0f00000000;
	add.f32 	%f18, %f10, 0fBF800000;
	min.f32 	%f19, %f14, %f18;
	max.f32 	%f20, %f19, 0f00000000;
	cvt.rzi.s32.f32 	%r15, %f17;
	cvt.rzi.s32.f32 	%r16, %f20;
	add.s32 	%r17, %r15, 1;
	add.s32 	%r18, %r3, -1;
	min.s32 	%r19, %r17, %r18;
	add.s32 	%r20, %r16, 1;
	add.s32 	%r21, %r4, -1;
	min.s32 	%r22, %r20, %r21;
	cvt.rn.f32.s32 	%f21, %r15;
	sub.f32 	%f22, %f17, %f21;
	cvt.rn.f32.s32 	%f23, %r16;
	sub.f32 	%f24, %f20, %f23;
	mul.lo.s32 	%r23, %r4, %r3;
	mul.lo.s32 	%r24, %r16, %r3;
	mul.lo.s32 	%r25, %r22, %r3;
	mov.f32 	%f25, 0f3F800000;
	sub.f32 	%f26, %f25, %f24;
	sub.f32 	%f27, %f25, %f22;
	add.s32 	%r26, %r24, %r15;
	mul.wide.s32 	%rd5, %r26, 4;
	add.s64 	%rd6, %rd3, %rd5;
	ld.global.nc.f32 	%f28, [%rd6];
	add.s32 	%r27, %r24, %r19;
	mul.wide.s32 	%rd7, %r27, 4;
	add.s64 	%rd8, %rd3, %rd7;
	ld.global.nc.f32 	%f29, [%rd8];
	add.s32 	%r28, %r25, %r15;
	mul.wide.s32 	%rd9, %r28, 4;
	add.s64 	%rd10, %rd3, %rd9;
	ld.global.nc.f32 	%f30, [%rd10];
	add.s32 	%r29, %r25, %r19;
	mul.wide.s32 	%rd11, %r29, 4;
	add.s64 	%rd12, %rd3, %rd11;
	ld.global.nc.f32 	%f31, [%rd12];
	mul.f32 	%f32, %f22, %f29;
	fma.rn.f32 	%f33, %f27, %f28, %f32;
	mul.f32 	%f34, %f22, %f31;
	fma.rn.f32 	%f35, %f27, %f30, %f34;
	mul.f32 	%f36, %f24, %f35;
	fma.rn.f32 	%f37, %f26, %f33, %f36;
	mad.lo.s32 	%r30, %r14, %r5, %r1;
	mul.wide.s32 	%rd13, %r30, 4;
	add.s64 	%rd14, %rd4, %rd13;
	st.global.f32 	[%rd14], %f37;
	mul.wide.s32 	%rd15, %r23, 4;
	add.s64 	%rd16, %rd6, %rd15;
	ld.global.nc.f32 	%f38, [%rd16];
	add.s64 	%rd17, %rd8, %rd15;
	ld.global.nc.f32 	%f39, [%rd17];
	add.s64 	%rd18, %rd10, %rd15;
	ld.global.nc.f32 	%f40, [%rd18];
	add.s64 	%rd19, %rd12, %rd15;
	ld.global.nc.f32 	%f41, [%rd19];
	mul.f32 	%f42, %f22, %f39;
	fma.rn.f32 	%f43, %f27, %f38, %f42;
	mul.f32 	%f44, %f22, %f41;
	fma.rn.f32 	%f45, %f27, %f40, %f44;
	mul.f32 	%f46, %f24, %f45;
	fma.rn.f32 	%f47, %f26, %f43, %f46;
	add.s32 	%r31, %r7, %r14;
	mad.lo.s32 	%r32, %r31, %r5, %r1;
	mul.wide.s32 	%rd20, %r32, 4;
	add.s64 	%rd21, %rd4, %rd20;
	st.global.f32 	[%rd21], %f47;
	add.s64 	%rd22, %rd16, %rd15;
	ld.global.nc.f32 	%f48, [%rd22];
	add.s64 	%rd23, %rd17, %rd15;
	ld.global.nc.f32 	%f49, [%rd23];
	add.s64 	%rd24, %rd18, %rd15;
	ld.global.nc.f32 	%f50, [%rd24];
	add.s64 	%rd25, %rd19, %rd15;
	ld.global.nc.f32 	%f51, [%rd25];
	mul.f32 	%f52, %f22, %f49;
	fma.rn.f32 	%f53, %f27, %f48, %f52;
	mul.f32 	%f54, %f22, %f51;
	fma.rn.f32 	%f55, %f27, %f50, %f54;
	mul.f32 	%f56, %f24, %f55;
	fma.rn.f32 	%f57, %f26, %f53, %f56;
	add.s32 	%r33, %r31, %r7;
	mad.lo.s32 	%r34, %r33, %r5, %r1;
	mul.wide.s32 	%rd26, %r34, 4;
	add.s64 	%rd27, %rd4, %rd26;
	st.global.f32 	[%rd27], %f57;
$L__BB1_2:
	ret;

}
	// .globl	_ZN8unidepth7kernels21minMaxReductionKernelEPKfPfS3_i
.visible .entry _ZN8unidepth7kernels21minMaxReductionKernelEPKfPfS3_i(
	.param .u64 .ptr .align 1 _ZN8unidepth7kernels21minMaxReductionKernelEPKfPfS3_i_param_0,
	.param .u64 .ptr .align 1 _ZN8unidepth7kernels21minMaxReductionKernelEPKfPfS3_i_param_1,
	.param .u64 .ptr .align 1 _ZN8unidepth7kernels21minMaxReductionKernelEPKfPfS3_i_param_2,
	.param .u32 _ZN8unidepth7kernels21minMaxReductionKernelEPKfPfS3_i_param_3
)
{
	.reg .pred 	%p<8>;
	.reg .b32 	%r<19>;
	.reg .b32 	%f<16>;
	.reg .b64 	%rd<12>;

	ld.param.u64 	%rd1, [_ZN8unidepth7kernels21minMaxReductionKernelEPKfPfS3_i_param_0];
	ld.param.u64 	%rd2, [_ZN8unidepth7kernels21minMaxReductionKernelEPKfPfS3_i_param_1];
	ld.param.u64 	%rd3, [_ZN8unidepth7kernels21minMaxReductionKernelEPKfPfS3_i_param_2];
	ld.param.u32 	%r10, [_ZN8unidepth7kernels21minMaxReductionKernelEPKfPfS3_i_param_3];
	mov.u32 	%r18, %ntid.x;
	mov.u32 	%r2, %tid.x;
	mov.u32 	%r3, %ctaid.x;
	mad.lo.s32 	%r4, %r3, %r18, %r2;
	setp.ge.s32 	%p1, %r4, %r10;
	mov.f32 	%f15, 0fFF800000;
	mov.f32 	%f14, 0f7F800000;
	@%p1 bra 	$L__BB2_2;
	cvta.to.global.u64 	%rd4, %rd1;
	mul.wide.s32 	%rd5, %r4, 4;
	add.s64 	%rd6, %rd4, %rd5;
	ld.global.nc.f32 	%f14, [%rd6];
	mov.f32 	%f15, %f14;
$L__BB2_2:
	shl.b32 	%r11, %r18, 2;
	mov.u32 	%r12, _ZN8unidepth7kernels11shared_dataE;
	add.s32 	%r5, %r12, %r11;
	shl.b32 	%r13, %r2, 2;
	add.s32 	%r6, %r12, %r13;
	st.shared.f32 	[%r6], %f14;
	add.s32 	%r7, %r5, %r13;
	st.shared.f32 	[%r7], %f15;
	bar.sync 	0;
	setp.lt.u32 	%p2, %r18, 2;
	@%p2 bra 	$L__BB2_6;
$L__BB2_3:
	shr.u32 	%r9, %r18, 1;
	setp.ge.u32 	%p3, %r2, %r9;
	add.s32 	%r14, %r9, %r4;
	setp.ge.s32 	%p4, %r14, %r10;
	or.pred  	%p5, %p3, %p4;
	@%p5 bra 	$L__BB2_5;
	ld.shared.f32 	%f6, [%r6];
	shl.b32 	%r15, %r9, 2;
	add.s32 	%r16, %r6, %r15;
	ld.shared.f32 	%f7, [%r16];
	min.f32 	%f8, %f6, %f7;
	st.shared.f32 	[%r6], %f8;
	ld.shared.f32 	%f9, [%r7];
	add.s32 	%r17, %r7, %r15;
	ld.shared.f32 	%f10, [%r17];
	max.f32 	%f11, %f9, %f10;
	st.shared.f32 	[%r7], %f11;
$L__BB2_5:
	bar.sync 	0;
	setp.gt.u32 	%p6, %r18, 3;
	mov.u32 	%r18, %r9;
	@%p6 bra 	$L__BB2_3;
$L__BB2_6:
	setp.ne.s32 	%p7, %r2, 0;
	@%p7 bra 	$L__BB2_8;
	ld.shared.f32 	%f12, [_ZN8unidepth7kernels11shared_dataE];
	cvta.to.global.u64 	%rd7, %rd2;
	mul.wide.u32 	%rd8, %r3, 4;
	add.s64 	%rd9, %rd7, %rd8;
	st.global.f32 	[%rd9], %f12;
	ld.shared.f32 	%f13, [%r5];
	cvta.to.global.u64 	%rd10, %rd3;
	add.s64 	%rd11, %rd10, %rd8;
	st.global.f32 	[%rd11], %f13;
$L__BB2_8:
	ret;

}
	// .globl	_ZN8unidepth7kernels26normalizeToGrayscaleKernelEPKfPhffi
.visible .entry _ZN8unidepth7kernels26normalizeToGrayscaleKernelEPKfPhffi(
	.param .u64 .ptr .align 1 _ZN8unidepth7kernels26normalizeToGrayscaleKernelEPKfPhffi_param_0,
	.param .u64 .ptr .align 1 _ZN8unidepth7kernels26normalizeToGrayscaleKernelEPKfPhffi_param_1,
	.param .f32 _ZN8unidepth7kernels26normalizeToGrayscaleKernelEPKfPhffi_param_2,
	.param .f32 _ZN8unidepth7kernels26normalizeToGrayscaleKernelEPKfPhffi_param_3,
	.param .u32 _ZN8unidepth7kernels26normalizeToGrayscaleKernelEPKfPhffi_param_4
)
{
	.reg .pred 	%p<2>;
	.reg .b32 	%r<7>;
	.reg .b32 	%f<11>;
	.reg .b64 	%rd<9>;

	ld.param.u64 	%rd1, [_ZN8unidepth7kernels26normalizeToGrayscaleKernelEPKfPhffi_param_0];
	ld.param.u64 	%rd2, [_ZN8unidepth7kernels26normalizeToGrayscaleKernelEPKfPhffi_param_1];
	ld.param.f32 	%f1, [_ZN8unidepth7kernels26normalizeToGrayscaleKernelEPKfPhffi_param_2];
	ld.param.f32 	%f2, [_ZN8unidepth7kernels26normalizeToGrayscaleKernelEPKfPhffi_param_3];
	ld.param.u32 	%r2, [_ZN8unidepth7kernels26normalizeToGrayscaleKernelEPKfPhffi_param_4];
	mov.u32 	%r3, %ctaid.x;
	mov.u32 	%r4, %ntid.x;
	mov.u32 	%r5, %tid.x;
	mad.lo.s32 	%r1, %r3, %r4, %r5;
	setp.ge.s32 	%p1, %r1, %r2;
	@%p1 bra 	$L__BB3_2;
	cvta.to.global.u64 	%rd3, %rd1;
	cvta.to.global.u64 	%rd4, %rd2;
	cvt.s64.s32 	%rd5, %r1;
	mul.wide.s32 	%rd6, %r1, 4;
	add.s64 	%rd7, %rd3, %rd6;
	ld.global.nc.f32 	%f3, [%rd7];
	sub.f32 	%f4, %f3, %f1;
	sub.f32 	%f5, %f2, %f1;
	add.f32 	%f6, %f5, 0f358637BD;
	div.rn.f32 	%f7, %f4, %f6;
	min.f32 	%f8, %f7, 0f3F800000;
	max.f32 	%f9, %f8, 0f00000000;
	mul.f32 	%f10, %f9, 0f437F0000;
	cvt.rzi.u32.f32 	%r6, %f10;
	add.s64 	%rd8, %rd4, %rd5;
	st.global.u8 	[%rd8], %r6;
$L__BB3_2:
	ret;

}
	// .globl	_ZN8unidepth7kernels19applyColormapKernelEPKhPhi
.visible .entry _ZN8unidepth7kernels19applyColormapKernelEPKhPhi(
	.param .u64 .ptr .align 1 _ZN8unidepth7kernels19applyColormapKernelEPKhPhi_param_0,
	.param .u64 .ptr .align 1 _ZN8unidepth7kernels19applyColormapKernelEPKhPhi_param_1,
	.param .u32 _ZN8unidepth7kernels19applyColormapKernelEPKhPhi_param_2
)
{
	.reg .pred 	%p<5>;
	.reg .b16 	%rs<3>;
	.reg .b32 	%r<10>;
	.reg .b32 	%f<30>;
	.reg .b64 	%rd<9>;

	ld.param.u64 	%rd1, [_ZN8unidepth7kernels19applyColormapKernelEPKhPhi_param_0];
	ld.param.u64 	%rd2, [_ZN8unidepth7kernels19applyColormapKernelEPKhPhi_param_1];
	ld.param.u32 	%r2, [_ZN8unidepth7kernels19applyColormapKernelEPKhPhi_param_2];
	mov.u32 	%r3, %ctaid.x;
	mov.u32 	%r4, %ntid.x;
	mov.u32 	%r5, %tid.x;
	mad.lo.s32 	%r1, %r3, %r4, %r5;
	setp.ge.s32 	%p1, %r1, %r2;
	@%p1 bra 	$L__BB4_9;
	cvta.to.global.u64 	%rd3, %rd1;
	cvt.s64.s32 	%rd4, %r1;
	add.s64 	%rd5, %rd3, %rd4;
	ld.global.nc.u8 	%rs1, [%rd5];
	cvt.u16.u8 	%rs2, %rs1;
	cvt.rn.f32.u16 	%f9, %rs2;
	div.rn.f32 	%f1, %f9, 0f437F0000;
	setp.geu.f32 	%p2, %f1, 0f3E800000;
	mov.f32 	%f27, 0f00000000;
	@%p2 bra 	$L__BB4_3;
	mul.f32 	%f28, %f1, 0f40800000;
	mov.f32 	%f29, 0f437F0000;
	bra.uni 	$L__BB4_8;
$L__BB4_3:
	setp.geu.f32 	%p3, %f1, 0f3F000000;
	mov.f32 	%f28, 0f3F800000;
	@%p3 bra 	$L__BB4_5;
	add.f32 	%f19, %f1, 0fBE800000;
	fma.rn.f32 	%f20, %f19, 0fC0800000, 0f3F800000;
	mul.f32 	%f29, %f20, 0f437F0000;
	bra.uni 	$L__BB4_8;
$L__BB4_5:
	setp.geu.f32 	%p4, %f1, 0f3F400000;
	mov.f32 	%f29, 0f00000000;
	@%p4 bra 	$L__BB4_7;
	add.f32 	%f15, %f1, 0fBF000000;
	mul.f32 	%f16, %f15, 0f40800000;
	mul.f32 	%f27, %f16, 0f437F0000;
	bra.uni 	$L__BB4_8;
$L__BB4_7:
	add.f32 	%f12, %f1, 0fBF400000;
	fma.rn.f32 	%f28, %f12, 0fC0800000, 0f3F800000;
	mov.f32 	%f27, 0f437F0000;
$L__BB4_8:
	cvt.rzi.u32.f32 	%r6, %f29;
	mul.lo.s32 	%r7, %r1, 3;
	cvt.s64.s32 	%rd6, %r7;
	cvta.to.global.u64 	%rd7, %rd2;
	add.s64 	%rd8, %rd7, %rd6;
	st.global.u8 	[%rd8], %r6;
	mul.f32 	%f23, %f28, 0f437F0000;
	cvt.rzi.u32.f32 	%r8, %f23;
	st.global.u8 	[%rd8+1], %r8;
	cvt.rzi.u32.f32 	%r9, %f27;
	st.global.u8 	[%rd8+2], %r9;
$L__BB4_9:
	ret;

}


// ===== COMPILED SASS (sm_100) =====

	.target	sm_100

	.elftype	@"ET_EXEC"


//--------------------- .note.nv.tkinfo           --------------------------
	.section	.note.nv.tkinfo,"",@"SHT_NOTE"
	.sectionflags	@"SHF_NOTE_NV_TKINFO"
	.tkinfo
        /*0018*/ 	.word	0x00000002
        /*0030*/ 	.string	""
        /*0030*/ 	.string	"ptxas"
        /*0030*/ 	.string	"Cuda compilation tools, release 13.0, V13.0.88"
        /*0030*/ 	.string	"Build cuda_13.0.r13.0/compiler.36424714_0"
        /*0030*/ 	.string	"-arch sm_100 -m 64 "



//--------------------- .note.nv.cuinfo           --------------------------
	.section	.note.nv.cuinfo,"",@"SHT_NOTE"
	.sectionflags	@"SHF_NOTE_NV_CUINFO"
        /*0018*/ 	.short	0x0002
        /*001a*/ 	.short	0x0064
        /*001c*/ 	.short	0x0082
	.zero		2


//--------------------- .nv.info                  --------------------------
	.section	.nv.info,"",@"SHT_CUDA_INFO"
	.align	4


	//----- nvinfo : EIATTR_REGCOUNT
	.align		4
        /*0000*/ 	.byte	0x04, 0x2f
        /*0002*/ 	.short	(.L_1 - .L_0)
	.align		4
.L_0:
        /*0004*/ 	.word	index@(_ZN8unidepth7kernels20resizeBilinearKernelEPKfPfiiii)
        /*0008*/ 	.word	0x00000016


	//----- nvinfo : EIATTR_FRAME_SIZE
	.align		4
.L_1:
        /*000c*/ 	.byte	0x04, 0x11
        /*000e*/ 	.short	(.L_3 - .L_2)
	.align		4
.L_2:
        /*0010*/ 	.word	index@($__internal_3_$__cuda_sm3x_div_rn_noftz_f32_slowpath)
        /*0014*/ 	.word	0x00000000


	//----- nvinfo : EIATTR_FRAME_SIZE
	.align		4
.L_3:
        /*0018*/ 	.byte	0x04, 0x11
        /*001a*/ 	.short	(.L_5 - .L_4)
	.align		4
.L_4:
        /*001c*/ 	.word	index@(_ZN8unidepth7kernels20resizeBilinearKernelEPKfPfiiii)
        /*0020*/ 	.word	0x00000000


	//----- nvinfo : EIATTR_REGCOUNT
	.align		4
.L_5:
        /*0024*/ 	.byte	0x04, 0x2f
        /*0026*/ 	.short	(.L_7 - .L_6)
	.align		4
.L_6:
        /*0028*/ 	.word	index@(_ZN8unidepth7kernels20resize3DPointsKernelEPKfPfiiii)
        /*002c*/ 	.word	0x00000020


	//----- nvinfo : EIATTR_FRAME_SIZE
	.align		4
.L_7:
        /*0030*/ 	.byte	0x04, 0x11
        /*0032*/ 	.short	(.L_9 - .L_8)
	.align		4
.L_8:
        /*0034*/ 	.word	index@($__internal_2_$__cuda_sm3x_div_rn_noftz_f32_slowpath)
        /*0038*/ 	.word	0x00000000


	//----- nvinfo : EIATTR_FRAME_SIZE
	.align		4
.L_9:
        /*003c*/ 	.byte	0x04, 0x11
        /*003e*/ 	.short	(.L_11 - .L_10)
	.align		4
.L_10:
        /*0040*/ 	.word	index@(_ZN8unidepth7kernels20resize3DPointsKernelEPKfPfiiii)
        /*0044*/ 	.word	0x00000000


	//----- nvinfo : EIATTR_REGCOUNT
	.align		4
.L_11:
        /*0048*/ 	.byte	0x04, 0x2f
        /*004a*/ 	.short	(.L_13 - .L_12)
	.align		4
.L_12:
        /*004c*/ 	.word	index@(_ZN8unidepth7kernels21minMaxReductionKernelEPKfPfS3_i)
        /*0050*/ 	.word	0x00000010


	//----- nvinfo : EIATTR_FRAME_SIZE
	.align		4
.L_13:
        /*0054*/ 	.byte	0x04, 0x11
        /*0056*/ 	.short	(.L_15 - .L_14)
	.align		4
.L_14:
        /*0058*/ 	.word	index@(_ZN8unidepth7kernels21minMaxReductionKernelEPKfPfS3_i)
        /*005c*/ 	.word	0x00000000


	//----- nvinfo : EIATTR_REGCOUNT
	.align		4
.L_15:
        /*0060*/ 	.byte	0x04, 0x2f
        /*0062*/ 	.short	(.L_17 - .L_16)
	.align		4
.L_16:
        /*0064*/ 	.word	index@(_ZN8unidepth7kernels26normalizeToGrayscaleKernelEPKfPhffi)
        /*0068*/ 	.word	0x00000010


	//----- nvinfo : EIATTR_FRAME_SIZE
	.align		4
.L_17:
        /*006c*/ 	.byte	0x04, 0x11
        /*006e*/ 	.short	(.L_19 - .L_18)
	.align		4
.L_18:
        /*0070*/ 	.word	index@($__internal_1_$__cuda_sm3x_div_rn_noftz_f32_slowpath)
        /*0074*/ 	.word	0x00000000


	//----- nvinfo : EIATTR_FRAME_SIZE
	.align		4
.L_19:
        /*0078*/ 	.byte	0x04, 0x11
        /*007a*/ 	.short	(.L_21 - .L_20)
	.align		4
.L_20:
        /*007c*/ 	.word	index@(_ZN8unidepth7kernels26normalizeToGrayscaleKernelEPKfPhffi)
        /*0080*/ 	.word	0x00000000


	//----- nvinfo : EIATTR_REGCOUNT
	.align		4
.L_21:
        /*0084*/ 	.byte	0x04, 0x2f
        /*0086*/ 	.short	(.L_23 - .L_22)
	.align		4
.L_22:
        /*0088*/ 	.word	index@(_ZN8unidepth7kernels19applyColormapKernelEPKhPhi)
        /*008c*/ 	.word	0x0000000d


	//----- nvinfo : EIATTR_FRAME_SIZE
	.align		4
.L_23:
        /*0090*/ 	.byte	0x04, 0x11
        /*0092*/ 	.short	(.L_25 - .L_24)
	.align		4
.L_24:
        /*0094*/ 	.word	index@($__internal_0_$__cuda_sm3x_div_rn_noftz_f32_slowpath)
        /*0098*/ 	.word	0x00000000


	//----- nvinfo : EIATTR_FRAME_SIZE
	.align		4
.L_25:
        /*009c*/ 	.byte	0x04, 0x11
        /*009e*/ 	.short	(.L_27 - .L_26)
	.align		4
.L_26:
        /*00a0*/ 	.word	index@(_ZN8unidepth7kernels19applyColormapKernelEPKhPhi)
        /*00a4*/ 	.word	0x00000000


	//----- nvinfo : EIATTR_MIN_STACK_SIZE
	.align		4
.L_27:
        /*00a8*/ 	.byte	0x04, 0x12
        /*00aa*/ 	.short	(.L_29 - .L_28)
	.align		4
.L_28:
        /*00ac*/ 	.word	index@(_ZN8unidepth7kernels19applyColormapKernelEPKhPhi)
        /*00b0*/ 	.word	0x00000000


	//----- nvinfo : EIATTR_MIN_STACK_SIZE
	.align		4
.L_29:
        /*00b4*/ 	.byte	0x04, 0x12
        /*00b6*/ 	.short	(.L_31 - .L_30)
	.align		4
.L_30:
        /*00b8*/ 	.word	index@(_ZN8unidepth7kernels26normalizeToGrayscaleKernelEPKfPhffi)
        /*00bc*/ 	.word	0x00000000


	//----- nvinfo : EIATTR_MIN_STACK_SIZE
	.align		4
.L_31:
        /*00c0*/ 	.byte	0x04, 0x12
        /*00c2*/ 	.short	(.L_33 - .L_32)
	.align		4
.L_32:
        /*00c4*/ 	.word	index@(_ZN8unidepth7kernels21minMaxReductionKernelEPKfPfS3_i)
        /*00c8*/ 	.word	0x00000000


	//----- nvinfo : EIATTR_MIN_STACK_SIZE
	.align		4
.L_33:
        /*00cc*/ 	.byte	0x04, 0x12
        /*00ce*/ 	.short	(.L_35 - .L_34)
	.align		4
.L_34:
        /*00d0*/ 	.word	index@(_ZN8unidepth7kernels20resize3DPointsKernelEPKfPfiiii)
        /*00d4*/ 	.word	0x00000000


	//----- nvinfo : EIATTR_MIN_STACK_SIZE
	.align		4
.L_35:
        /*00d8*/ 	.byte	0x04, 0x12
        /*00da*/ 	.short	(.L_37 - .L_36)
	.align		4
.L_36:
        /*00dc*/ 	.word	index@(_ZN8unidepth7kernels20resizeBilinearKernelEPKfPfiiii)
        /*00e0*/ 	.word	0x00000000
.L_37:


//--------------------- .nv.compat                --------------------------
	.section	.nv.compat,"",@"SHT_CUDA_COMPAT_INFO"
	.align	4
        /*0000*/ 	.byte	0x02, 0x09, 0x00, 0x00, 0x02, 0x02, 0x01, 0x00, 0x02, 0x05, 0x05, 0x00, 0x03, 0x07, 0x01, 0x01
        /*0010*/ 	.byte	0x02, 0x03, 0x00, 0x00, 0x02, 0x06, 0x01, 0x00, 0x04, 0x0b, 0x08, 0x00, 0x01, 0x00, 0x00, 0x00
        /*0020*/ 	.byte	0x00, 0x00, 0x00, 0x00


//--------------------- .nv.info._ZN8unidepth7kernels19applyColormapKernelEPKhPhi --------------------------
	.section	.nv.info._ZN8unidepth7kernels19applyColormapKernelEPKhPhi,"",@"SHT_CUDA_INFO"
	.sectionflags	@""
	.align	4


	//----- nvinfo : EIATTR_CUDA_API_VERSION
	.align		4
        /*0000*/ 	.byte	0x04, 0x37
        /*0002*/ 	.short	(.L_39 - .L_38)
.L_38:
        /*0004*/ 	.word	0x00000082


	//----- nvinfo : EIATTR_KPARAM_INFO
	.align		4
.L_39:
        /*0008*/ 	.byte	0x04, 0x17
        /*000a*/ 	.short	(.L_41 - .L_40)
.L_40:
        /*000c*/ 	.word	0x00000000
        /*0010*/ 	.short	0x0002
        /*0012*/ 	.short	0x0010
        /*0014*/ 	.byte	0x00, 0xf0, 0x11, 0x00


	//----- nvinfo : EIATTR_KPARAM_INFO
	.align		4
.L_41:
        /*0018*/ 	.byte	0x04, 0x17
        /*001a*/ 	.short	(.L_43 - .L_42)
.L_42:
        /*001c*/ 	.word	0x00000000
        /*0020*/ 	.short	0x0001
        /*0022*/ 	.short	0x0008
        /*0024*/ 	.byte	0x00, 0xf5, 0x21, 0x00


	//----- nvinfo : EIATTR_KPARAM_INFO
	.align		4
.L_43:
        /*0028*/ 	.byte	0x04, 0x17
        /*002a*/ 	.short	(.L_45 - .L_44)
.L_44:
        /*002c*/ 	.word	0x00000000
        /*0030*/ 	.short	0x0000
        /*0032*/ 	.short	0x0000
        /*0034*/ 	.byte	0x00, 0xf5, 0x21, 0x00


	//----- nvinfo : EIATTR_SPARSE_MMA_MASK
	.align		4
.L_45:
        /*0038*/ 	.byte	0x03, 0x50
        /*003a*/ 	.short	0x0000


	//----- nvinfo : EIATTR_MAXREG_COUNT
	.align		4
        /*003c*/ 	.byte	0x03, 0x1b
        /*003e*/ 	.short	0x00ff


	//----- nvinfo : EIATTR_MERCURY_ISA_VERSION
	.align		4
        /*0040*/ 	.byte	0x03, 0x5f
        /*0042*/ 	.short	0x0101


	//----- nvinfo : EIATTR_VRC_CTA_INIT_COUNT
	.align		4
        /*0044*/ 	.byte	0x02, 0x4a
	.zero		1
	.zero		1


	//----- nvinfo : EIATTR_EXIT_INSTR_OFFSETS
	.align		4
        /*0048*/ 	.byte	0x04, 0x1c
        /*004a*/ 	.short	(.L_47 - .L_46)


	//   ....[0]....
.L_46:
        /*004c*/ 	.word	0x00000070


	//   ....[1]....
        /*0050*/ 	.word	0x000003c0


	//----- nvinfo : EIATTR_CRS_STACK_SIZE
	.align		4
.L_47:
        /*0054*/ 	.byte	0x04, 0x1e
        /*0056*/ 	.short	(.L_49 - .L_48)
.L_48:
        /*0058*/ 	.word	0x00000000


	//----- nvinfo : EIATTR_CBANK_PARAM_SIZE
	.align		4
.L_49:
        /*005c*/ 	.byte	0x03, 0x19
        /*005e*/ 	.short	0x0014


	//----- nvinfo : EIATTR_PARAM_CBANK
	.align		4
        /*0060*/ 	.byte	0x04, 0x0a
        /*0062*/ 	.short	(.L_51 - .L_50)
	.align		4
.L_50:
        /*0064*/ 	.word	index@(.nv.constant0._ZN8unidepth7kernels19applyColormapKernelEPKhPhi)
        /*0068*/ 	.short	0x0380
        /*006a*/ 	.short	0x0014


	//----- nvinfo : EIATTR_SW_WAR
	.align		4
.L_51:
        /*006c*/ 	.byte	0x04, 0x36
        /*006e*/ 	.short	(.L_53 - .L_52)
.L_52:
        /*0070*/ 	.word	0x00000008
.L_53:


//--------------------- .nv.info._ZN8unidepth7kernels26normalizeToGrayscaleKernelEPKfPhffi --------------------------
	.section	.nv.info._ZN8unidepth7kernels26normalizeToGrayscaleKernelEPKfPhffi,"",@"SHT_CUDA_INFO"
	.sectionflags	@""
	.align	4


	//----- nvinfo : EIATTR_CUDA_API_VERSION
	.align		4
        /*0000*/ 	.byte	0x04, 0x37
        /*0002*/ 	.short	(.L_55 - .L_54)
.L_54:
        /*0004*/ 	.word	0x00000082


	//----- nvinfo : EIATTR_KPARAM_INFO
	.align		4
.L_55:
        /*0008*/ 	.byte	0x04, 0x17
        /*000a*/ 	.short	(.L_57 - .L_56)
.L_56:
        /*000c*/ 	.word	0x00000000
        /*0010*/ 	.short	0x0004
        /*0012*/ 	.short	0x0018
        /*0014*/ 	.byte	0x00, 0xf0, 0x11, 0x00


	//----- nvinfo : EIATTR_KPARAM_INFO
	.align		4
.L_57:
        /*0018*/ 	.byte	0x04, 0x17
        /*001a*/ 	.short	(.L_59 - .L_58)
.L_58:
        /*001c*/ 	.word	0x00000000
        /*0020*/ 	.short	0x0003
        /*0022*/ 	.short	0x0014
        /*0024*/ 	.byte	0x00, 0xf0, 0x11, 0x00


	//----- nvinfo : EIATTR_KPARAM_INFO
	.align		4
.L_59:
        /*0028*/ 	.byte	0x04, 0x17
        /*002a*/ 	.short	(.L_61 - .L_60)
.L_60:
        /*002c*/ 	.word	0x00000000
        /*0030*/ 	.short	0x0002
        /*0032*/ 	.short	0x0010
        /*0034*/ 	.byte	0x00, 0xf0, 0x11, 0x00


	//----- nvinfo : EIATTR_KPARAM_INFO
	.align		4
.L_61:
        /*0038*/ 	.byte	0x04, 0x17
        /*003a*/ 	.short	(.L_63 - .L_62)
.L_62:
        /*003c*/ 	.word	0x00000000
        /*0040*/ 	.short	0x0001
        /*0042*/ 	.short	0x0008
        /*0044*/ 	.byte	0x00, 0xf5, 0x21, 0x00


	//----- nvinfo : EIATTR_KPARAM_INFO
	.align		4
.L_63:
        /*0048*/ 	.byte	0x04, 0x17
        /*004a*/ 	.short	(.L_65 - .L_64)
.L_64:
        /*004c*/ 	.word	0x00000000
        /*0050*/ 	.short	0x0000
        /*0052*/ 	.short	0x0000
        /*0054*/ 	.byte	0x00, 0xf5, 0x21, 0x00


	//----- nvinfo : EIATTR_SPARSE_MMA_MASK
	.align		4
.L_65:
        /*0058*/ 	.byte	0x03, 0x50
        /*005a*/ 	.short	0x0000


	//----- nvinfo : EIATTR_MAXREG_COUNT
	.align		4
        /*005c*/ 	.byte	0x03, 0x1b
        /*005e*/ 	.short	0x00ff


	//----- nvinfo : EIATTR_MERCURY_ISA_VERSION
	.align		4
        /*0060*/ 	.byte	0x03, 0x5f
        /*0062*/ 	.short	0x0101


	//----- nvinfo : EIATTR_VRC_CTA_INIT_COUNT
	.align		4
        /*0064*/ 	.byte	0x02, 0x4a
	.zero		1
	.zero		1


	//----- nvinfo : EIATTR_EXIT_INSTR_OFFSETS
	.align		4
        /*0068*/ 	.byte	0x04, 0x1c
        /*006a*/ 	.short	(.L_67 - .L_66)


	//   ....[0]....
.L_66:
        /*006c*/ 	.word	0x00000070


	//   ....[1]....
        /*0070*/ 	.word	0x00000240


	//----- nvinfo : EIATTR_CRS_STACK_SIZE
	.align		4
.L_67:
        /*0074*/ 	.byte	0x04, 0x1e
        /*0076*/ 	.short	(.L_69 - .L_68)
.L_68:
        /*0078*/ 	.word	0x00000000


	//----- nvinfo : EIATTR_CBANK_PARAM_SIZE
	.align		4
.L_69:
        /*007c*/ 	.byte	0x03, 0x19
        /*007e*/ 	.short	0x001c


	//----- nvinfo : EIATTR_PARAM_CBANK
	.align		4
        /*0080*/ 	.byte	0x04, 0x0a
        /*0082*/ 	.short	(.L_71 - .L_70)
	.align		4
.L_70:
        /*0084*/ 	.word	index@(.nv.constant0._ZN8unidepth7kernels26normalizeToGrayscaleKernelEPKfPhffi)
        /*0088*/ 	.short	0x0380
        /*008a*/ 	.short	0x001c


	//----- nvinfo : EIATTR_SW_WAR
	.align		4
.L_71:
        /*008c*/ 	.byte	0x04, 0x36
        /*008e*/ 	.short	(.L_73 - .L_72)
.L_72:
        /*0090*/ 	.word	0x00000008
.L_73:


//--------------------- .nv.info._ZN8unidepth7kernels21minMaxReductionKernelEPKfPfS3_i --------------------------
	.section	.nv.info._ZN8unidepth7kernels21minMaxReductionKernelEPKfPfS3_i,"",@"SHT_CUDA_INFO"
	.sectionflags	@""
	.align	4


	//----- nvinfo : EIATTR_CUDA_API_VERSION
	.align		4
        /*0000*/ 	.byte	0x04, 0x37
        /*0002*/ 	.short	(.L_75 - .L_74)
.L_74:
        /*0004*/ 	.word	0x00000082


	//----- nvinfo : EIATTR_KPARAM_INFO
	.align		4
.L_75:
        /*0008*/ 	.byte	0x04, 0x17
        /*000a*/ 	.short	(.L_77 - .L_76)
.L_76:
        /*000c*/ 	.word	0x00000000
        /*0010*/ 	.short	0x0003
        /*0012*/ 	.short	0x0018
        /*0014*/ 	.byte	0x00, 0xf0, 0x11, 0x00


	//----- nvinfo : EIATTR_KPARAM_INFO
	.align		4
.L_77:
        /*0018*/ 	.byte	0x04, 0x17
        /*001a*/ 	.short	(.L_79 - .L_78)
.L_78:
        /*001c*/ 	.word	0x00000000
        /*0020*/ 	.short	0x0002
        /*0022*/ 	.short	0x0010
        /*0024*/ 	.byte	0x00, 0xf5, 0x21, 0x00


	//----- nvinfo : EIATTR_KPARAM_INFO
	.align		4
.L_79:
        /*0028*/ 	.byte	0x04, 0x17
        /*002a*/ 	.short	(.L_81 - .L_80)
.L_80:
        /*002c*/ 	.word	0x00000000
        /*0030*/ 	.short	0x0001
        /*0032*/ 	.short	0x0008
        /*0034*/ 	.byte	0x00, 0xf5, 0x21, 0x00


	//----- nvinfo : EIATTR_KPARAM_INFO
	.align		4
.L_81:
        /*0038*/ 	.byte	0x04, 0x17
        /*003a*/ 	.short	(.L_83 - .L_82)
.L_82:
        /*003c*/ 	.word	0x00000000
        /*0040*/ 	.short	0x0000
        /*0042*/ 	.short	0x0000
        /*0044*/ 	.byte	0x00, 0xf5, 0x21, 0x00


	//----- nvinfo : EIATTR_SPARSE_MMA_MASK
	.align		4
.L_83:
        /*0048*/ 	.byte	0x03, 0x50
        /*004a*/ 	.short	0x0000


	//----- nvinfo : EIATTR_MAXREG_COUNT
	.align		4
        /*004c*/ 	.byte	0x03, 0x1b
        /*004e*/ 	.short	0x00ff


	//----- nvinfo : EIATTR_NUM_BARRIERS
	.align		4
        /*0050*/ 	.byte	0x02, 0x4c
        /*0052*/ 	.byte	0x01
	.zero		1


	//----- nvinfo : EIATTR_MERCURY_ISA_VERSION
	.align		4
        /*0054*/ 	.byte	0x03, 0x5f
        /*0056*/ 	.short	0x0101


	//----- nvinfo : EIATTR_VRC_CTA_INIT_COUNT
	.align		4
        /*0058*/ 	.byte	0x02, 0x4a
	.zero		1
	.zero		1


	//----- nvinfo : EIATTR_EXIT_INSTR_OFFSETS
	.align		4
        /*005c*/ 	.byte	0x04, 0x1c
        /*005e*/ 	.short	(.L_85 - .L_84)


	//   ....[0]....
.L_84:
        /*0060*/ 	.word	0x00000310


	//   ....[1]....
        /*0064*/ 	.word	0x000003d0


	//----- nvinfo : EIATTR_CRS_STACK_SIZE
	.align		4
.L_85:
        /*0068*/ 	.byte	0x04, 0x1e
        /*006a*/ 	.short	(.L_87 - .L_86)
.L_86:
        /*006c*/ 	.word	0x00000000


	//----- nvinfo : EIATTR_CBANK_PARAM_SIZE
	.align		4
.L_87:
        /*0070*/ 	.byte	0x03, 0x19
        /*0072*/ 	.short	0x001c


	//----- nvinfo : EIATTR_PARAM_CBANK
	.align		4
        /*0074*/ 	.byte	0x04, 0x0a
        /*0076*/ 	.short	(.L_89 - .L_88)
	.align		4
.L_88:
        /*0078*/ 	.word	index@(.nv.constant0._ZN8unidepth7kernels21minMaxReductionKernelEPKfPfS3_i)
        /*007c*/ 	.short	0x0380
        /*007e*/ 	.short	0x001c


	//----- nvinfo : EIATTR_SW_WAR
	.align		4
.L_89:
        /*0080*/ 	.byte	0x04, 0x36
        /*0082*/ 	.short	(.L_91 - .L_90)
.L_90:
        /*0084*/ 	.word	0x00000008
.L_91:


//--------------------- .nv.info._ZN8unidepth7kernels20resize3DPointsKernelEPKfPfiiii --------------------------
	.section	.nv.info._ZN8unidepth7kernels20resize3DPointsKernelEPKfPfiiii,"",@"SHT_CUDA_INFO"
	.sectionflags	@""
	.align	4


	//----- nvinfo : EIATTR_CUDA_API_VERSION
	.align		4
        /*0000*/ 	.byte	0x04, 0x37
        /*0002*/ 	.short	(.L_93 - .L_92)
.L_92:
        /*0004*/ 	.word	0x00000082


	//----- nvinfo : EIATTR_KPARAM_INFO
	.align		4
.L_93:
        /*0008*/ 	.byte	0x04, 0x17
        /*000a*/ 	.short	(.L_95 - .L_94)
.L_94:
        /*000c*/ 	.word	0x00000000
        /*0010*/ 	.short	0x0005
        /*0012*/ 	.short	0x001c
        /*0014*/ 	.byte	0x00, 0xf0, 0x11, 0x00


	//----- nvinfo : EIATTR_KPARAM_INFO
	.align		4
.L_95:
        /*0018*/ 	.byte	0x04, 0x17
        /*001a*/ 	.short	(.L_97 - .L_96)
.L_96:
        /*001c*/ 	.word	0x00000000
        /*0020*/ 	.short	0x0004
        /*0022*/ 	.short	0x0018
        /*0024*/ 	.byte	0x00, 0xf0, 0x11, 0x00


	//----- nvinfo : EIATTR_KPARAM_INFO
	.align		4
.L_97:
        /*0028*/ 	.byte	0x04, 0x17
        /*002a*/ 	.short	(.L_99 - .L_98)
.L_98:
        /*002c*/ 	.word	0x00000000
        /*0030*/ 	.short	0x0003
        /*0032*/ 	.short	0x0014
        /*0034*/ 	.byte	0x00, 0xf0, 0x11, 0x00


	//----- nvinfo : EIATTR_KPARAM_INFO
	.align		4
.L_99:
        /*0038*/ 	.byte	0x04, 0x17
        /*003a*/ 	.short	(.L_101 - .L_100)
.L_100:
        /*003c*/ 	.word	0x00000000
        /*0040*/ 	.short	0x0002
        /*0042*/ 	.short	0x0010
        /*0044*/ 	.byte	0x00, 0xf0, 0x11, 0x00


	//----- nvinfo : EIATTR_KPARAM_INFO
	.align		4
.L_101:
        /*0048*/ 	.byte	0x04, 0x17
        /*004a*/ 	.short	(.L_103 - .L_102)
.L_102:
        /*004c*/ 	.word	0x00000000
        /*0050*/ 	.short	0x0001
        /*0052*/ 	.short	0x0008
        /*0054*/ 	.byte	0x00, 0xf5, 0x21, 0x00


	//----- nvinfo : EIATTR_KPARAM_INFO
	.align		4
.L_103:
        /*0058*/ 	.byte	0x04, 0x17
        /*005a*/ 	.short	(.L_105 - .L_104)
.L_104:
        /*005c*/ 	.word	0x00000000
        /*0060*/ 	.short	0x0000
        /*0062*/ 	.short	0x0000
        /*0064*/ 	.byte	0x00, 0xf5, 0x21, 0x00


	//----- nvinfo : EIATTR_SPARSE_MMA_MASK
	.align		4
.L_105:
        /*0068*/ 	.byte	0x03, 0x50
        /*006a*/ 	.short	0x0000


	//----- nvinfo : EIATTR_MAXREG_COUNT
	.align		4
        /*006c*/ 	.byte	0x03, 0x1b
        /*006e*/ 	.short	0x00ff


	//----- nvinfo : EIATTR_MERCURY_ISA_VERSION
	.align		4
        /*0070*/ 	.byte	0x03, 0x5f
        /*0072*/ 	.short	0x0101


	//----- nvinfo : EIATTR_VRC_CTA_INIT_COUNT
	.align		4
        /*0074*/ 	.byte	0x02, 0x4a
	.zero		1
	.zero		1


	//----- nvinfo : EIATTR_EXIT_INSTR_OFFSETS
	.align		4
        /*0078*/ 	.byte	0x04, 0x1c
        /*007a*/ 	.short	(.L_107 - .L_106)


	//   ....[0]....
.L_106:
        /*007c*/ 	.word	0x000000c0


	//   ....[1]....
        /*0080*/ 	.word	0x00000890


	//----- nvinfo : EIATTR_CRS_STACK_SIZE
	.align		4
.L_107:
        /*0084*/ 	.byte	0x04, 0x1e
        /*0086*/ 	.short	(.L_109 - .L_108)
.L_108:
        /*0088*/ 	.word	0x00000000


	//----- nvinfo : EIATTR_CBANK_PARAM_SIZE
	.align		4
.L_109:
        /*008c*/ 	.byte	0x03, 0x19
        /*008e*/ 	.short	0x0020


	//----- nvinfo : EIATTR_PARAM_CBANK
	.align		4
        /*0090*/ 	.byte	0x04, 0x0a
        /*0092*/ 	.short	(.L_111 - .L_110)
	.align		4
.L_110:
        /*0094*/ 	.word	index@(.nv.constant0._ZN8unidepth7kernels20resize3DPointsKernelEPKfPfiiii)
        /*0098*/ 	.short	0x0380
        /*009a*/ 	.short	0x0020


	//----- nvinfo : EIATTR_SW_WAR
	.align		4
.L_111:
        /*009c*/ 	.byte	0x04, 0x36
        /*009e*/ 	.short	(.L_113 - .L_112)
.L_112:
        /*00a0*/ 	.word	0x00000008
.L_113:


//--------------------- .nv.info._ZN8unidepth7kernels20resizeBilinearKernelEPKfPfiiii --------------------------
	.section	.nv.info._ZN8unidepth7kernels20resizeBilinearKernelEPKfPfiiii,"",@"SHT_CUDA_INFO"
	.sectionflags	@""
	.align	4


	//----- nvinfo : EIATTR_CUDA_API_VERSION
	.align		4
        /*0000*/ 	.byte	0x04, 0x37
        /*0002*/ 	.short	(.L_115 - .L_114)
.L_114:
        /*0004*/ 	.word	0x00000082


	//----- nvinfo : EIATTR_KPARAM_INFO
	.align		4
.L_115:
        /*0008*/ 	.byte	0x04, 0x17
        /*000a*/ 	.short	(.L_117 - .L_116)
.L_116:
        /*000c*/ 	.word	0x00000000
        /*0010*/ 	.short	0x0005
        /*0012*/ 	.short	0x001c
        /*0014*/ 	.byte	0x00, 0xf0, 0x11, 0x00


	//----- nvinfo : EIATTR_KPARAM_INFO
	.align		4
.L_117:
        /*0018*/ 	.byte	0x04, 0x17
        /*001a*/ 	.short	(.L_119 - .L_118)
.L_118:
        /*001c*/ 	.word	0x00000000
        /*0020*/ 	.short	0x0004
        /*0022*/ 	.short	0x0018
        /*0024*/ 	.byte	0x00, 0xf0, 0x11, 0x00


	//----- nvinfo : EIATTR_KPARAM_INFO
	.align		4
.L_119:
        /*0028*/ 	.byte	0x04, 0x17
        /*002a*/ 	.short	(.L_121 - .L_120)
.L_120:
        /*002c*/ 	.word	0x00000000
        /*0030*/ 	.short	0x0003
        /*0032*/ 	.short	0x0014
        /*0034*/ 	.byte	0x00, 0xf0, 0x11, 0x00


	//----- nvinfo : EIATTR_KPARAM_INFO
	.align		4
.L_121:
        /*0038*/ 	.byte	0x04, 0x17
        /*003a*/ 	.short	(.L_123 - .L_122)
.L_122:
        /*003c*/ 	.word	0x00000000
        /*0040*/ 	.short	0x0002
        /*0042*/ 	.short	0x0010
        /*0044*/ 	.byte	0x00, 0xf0, 0x11, 0x00


	//----- nvinfo : EIATTR_KPARAM_INFO
	.align		4
.L_123:
        /*0048*/ 	.byte	0x04, 0x17
        /*004a*/ 	.short	(.L_125 - .L_124)
.L_124:
        /*004c*/ 	.word	0x00000000
        /*0050*/ 	.short	0x0001
        /*0052*/ 	.short	0x0008
        /*0054*/ 	.byte	0x00, 0xf5, 0x21, 0x00


	//----- nvinfo : EIATTR_KPARAM_INFO
	.align		4
.L_125:
        /*0058*/ 	.byte	0x04, 0x17
        /*005a*/ 	.short	(.L_127 - .L_126)
.L_126:
        /*005c*/ 	.word	0x00000000
        /*0060*/ 	.short	0x0000
        /*0062*/ 	.short	0x0000
        /*0064*/ 	.byte	0x00, 0xf5, 0x21, 0x00


	//----- nvinfo : EIATTR_SPARSE_MMA_MASK
	.align		4
.L_127:
        /*0068*/ 	.byte	0x03, 0x50
        /*006a*/ 	.short	0x0000


	//----- nvinfo : EIATTR_MAXREG_COUNT
	.align		4
        /*006c*/ 	.byte	0x03, 0x1b
        /*006e*/ 	.short	0x00ff


	//----- nvinfo : EIATTR_MERCURY_ISA_VERSION
	.align		4
        /*0070*/ 	.byte	0x03, 0x5f
        /*0072*/ 	.short	0x0101


	//----- nvinfo : EIATTR_VRC_CTA_INIT_COUNT
	.align		4
        /*0074*/ 	.byte	0x02, 0x4a
	.zero		1
	.zero		1


	//----- nvinfo : EIATTR_EXIT_INSTR_OFFSETS
	.align		4
        /*0078*/ 	.byte	0x04, 0x1c
        /*007a*/ 	.short	(.L_129 - .L_128)


	//   ....[0]....
.L_128:
        /*007c*/ 	.word	0x000000c0


	//   ....[1]....
        /*0080*/ 	.word	0x00000640


	//----- nvinfo : EIATTR_CRS_STACK_SIZE
	.align		4
.L_129:
        /*0084*/ 	.byte	0x04, 0x1e
        /*0086*/ 	.short	(.L_131 - .L_130)
.L_130:
        /*0088*/ 	.word	0x00000000


	//----- nvinfo : EIATTR_CBANK_PARAM_SIZE
	.align		4
.L_131:
        /*008c*/ 	.byte	0x03, 0x19
        /*008e*/ 	.short	0x0020


	//----- nvinfo : EIATTR_PARAM_CBANK
	.align		4
        /*0090*/ 	.byte	0x04, 0x0a
        /*0092*/ 	.short	(.L_133 - .L_132)
	.align		4
.L_132:
        /*0094*/ 	.word	index@(.nv.constant0._ZN8unidepth7kernels20resizeBilinearKernelEPKfPfiiii)
        /*0098*/ 	.short	0x0380
        /*009a*/ 	.short	0x0020


	//----- nvinfo : EIATTR_SW_WAR
	.align		4
.L_133:
        /*009c*/ 	.byte	0x04, 0x36
        /*009e*/ 	.short	(.L_135 - .L_134)
.L_134:
        /*00a0*/ 	.word	0x00000008
.L_135:


//--------------------- .nv.callgraph             --------------------------
	.section	.nv.callgraph,"",@"SHT_CUDA_CALLGRAPH"
	.align	4
	.sectionentsize	8
	.align		4
        /*0000*/ 	.word	0x00000000
	.align		4
        /*0004*/ 	.word	0xffffffff
	.align		4
        /*0008*/ 	.word	0x00000000
	.align		4
        /*000c*/ 	.word	0xfffffffe
	.align		4
        /*0010*/ 	.word	0x00000000
	.align		4
        /*0014*/ 	.word	0xfffffffd
	.align		4
        /*0018*/ 	.word	0x00000000
	.align		4
        /*001c*/ 	.word	0xfffffffc


//--------------------- .text._ZN8unidepth7kernels19applyColormapKernelEPKhPhi --------------------------
	.section	.text._ZN8unidepth7kernels19applyColormapKernelEPKhPhi,"ax",@progbits
	.align	128
        .global         _ZN8unidepth7kernels19applyColormapKernelEPKhPhi
        .type           _ZN8unidepth7kernels19applyColormapKernelEPKhPhi,@function
        .size           _ZN8unidepth7kernels19applyColormapKernelEPKhPhi,(.L_x_68 - _ZN8unidepth7kernels19applyColormapKernelEPKhPhi)
        .other          _ZN8unidepth7kernels19applyColormapKernelEPKhPhi,@"STO_CUDA_ENTRY STV_DEFAULT"
_ZN8unidepth7kernels19applyColormapKernelEPKhPhi:
.text._ZN8unidepth7kernels19applyColormapKernelEPKhPhi:
[----:B------:R-:W-:Y:S01]  /*0000*/  LDC R1, c[0x0][0x37c] ;  /* 0x0000df00ff017b82 */ /* 0x000fe20000000800 */
[----:B------:R-:W0:Y:S07]  /*0010*/  S2R R3, SR_TID.X ;  /* 0x0000000000037919 */ /* 0x000e2e0000002100 */
[----:B------:R-:W0:Y:S01]  /*0020*/  S2UR UR4, SR_CTAID.X ;  /* 0x00000000000479c3 */ /* 0x000e220000002500 */
[----:B------:R-:W1:Y:S07]  /*0030*/  LDCU UR5, c[0x0][0x390] ;  /* 0x00007200ff0577ac */ /* 0x000e6e0008000800 */
[----:B------:R-:W0:Y:S02]  /*0040*/  LDC R2, c[0x0][0x360] ;  /* 0x0000d800ff027b82 */ /* 0x000e240000000800 */
[----:B0-----:R-:W-:-:S05]  /*0050*/  IMAD R2, R2, UR4, R3 ;  /* 0x0000000402027c24 */ /* 0x001fca000f8e0203 */
[----:B-1----:R-:W-:-:S13]  /*0060*/  ISETP.GE.AND P0, PT, R2, UR5, PT ;  /* 0x0000000502007c0c */ /* 0x002fda000bf06270 */
[----:B------:R-:W-:Y:S05]  /*0070*/  @P0 EXIT ;  /* 0x000000000000094d */ /* 0x000fea0003800000 */
[----:B------:R-:W0:Y:S01]  /*0080*/  LDCU.64 UR4, c[0x0][0x380] ;  /* 0x00007000ff0477ac */ /* 0x000e220008000a00 */
[----:B------:R-:W1:Y:S01]  /*0090*/  LDCU.64 UR6, c[0x0][0x358] ;  /* 0x00006b00ff0677ac */ /* 0x000e620008000a00 */
[----:B0-----:R-:W-:-:S04]  /*00a0*/  IADD3 R4, P0, PT, R2, UR4, RZ ;  /* 0x0000000402047c10 */ /* 0x001fc8000ff1e0ff */
[----:B------:R-:W-:-:S05]  /*00b0*/  LEA.HI.X.SX32 R5, R2, UR5, 0x1, P0 ;  /* 0x0000000502057c11 */ /* 0x000fca00080f0eff */
[----:B-1----:R-:W2:Y:S01]  /*00c0*/  LDG.E.U8.CONSTANT R0, desc[UR6][R4.64] ;  /* 0x0000000604007981 */ /* 0x002ea2000c1e9100 */
[----:B------:R-:W-:Y:S01]  /*00d0*/  IMAD.MOV.U32 R6, RZ, RZ, 0x3b808081 ;  /* 0x3b808081ff067424 */ /* 0x000fe200078e00ff */
[----:B------:R-:W-:Y:S01]  /*00e0*/  BSSY.RECONVERGENT B1, `(.L_x_0) ;  /* 0x000000c000017945 */ /* 0x000fe20003800200 */
[----:B------:R-:W-:-:S04]  /*00f0*/  IMAD.MOV.U32 R3, RZ, RZ, 0x437f0000 ;  /* 0x437f0000ff037424 */ /* 0x000fc800078e00ff */
[----:B------:R-:W-:-:S04]  /*0100*/  FFMA R3, R6, -R3, 1 ;  /* 0x3f80000006037423 */ /* 0x000fc80000000803 */
[----:B------:R-:W-:Y:S01]  /*0110*/  FFMA R3, R3, R6, 0.0039215688593685626984 ;  /* 0x3b80808103037423 */ /* 0x000fe20000000006 */
[----:B--2---:R-:W-:-:S04]  /*0120*/  I2FP.F32.U32 R0, R0 ;  /* 0x0000000000007245 */ /* 0x004fc80000201000 */
[----:B------:R-:W0:Y:S01]  /*0130*/  FCHK P0, R0, 255 ;  /* 0x437f000000007902 */ /* 0x000e220000000000 */
[----:B------:R-:W-:-:S04]  /*0140*/  FFMA R6, R0, R3, RZ ;  /* 0x0000000300067223 */ /* 0x000fc800000000ff */
[----:B------:R-:W-:-:S04]  /*0150*/  FFMA R7, R6, -255, R0 ;  /* 0xc37f000006077823 */ /* 0x000fc80000000000 */
[----:B------:R-:W-:Y:S01]  /*0160*/  FFMA R3, R3, R7, R6 ;  /* 0x0000000703037223 */ /* 0x000fe20000000006 */
[----:B0-----:R-:W-:Y:S06]  /*0170*/  @!P0 BRA `(.L_x_1) ;  /* 0x0000000000088947 */ /* 0x001fec0003800000 */
[----:B------:R-:W-:-:S07]  /*0180*/  MOV R4, 0x1a0 ;  /* 0x000001a000047802 */ /* 0x000fce0000000f00 */
[----:B------:R-:W-:Y:S05]  /*0190*/  CALL.REL.NOINC `($__internal_0_$__cuda_sm3x_div_rn_noftz_f32_slowpath) ;  /* 0x00000000008c7944 */ /* 0x000fea0003c00000 */
.L_x_1:
[----:B------:R-:W-:Y:S05]  /*01a0*/  BSYNC.RECONVERGENT B1 ;  /* 0x0000000000017941 */ /* 0x000fea0003800200 */
.L_x_0:
[----:B------:R-:W-:Y:S01]  /*01b0*/  FSETP.GEU.AND P0, PT, R3, 0.25, PT ;  /* 0x3e8000000300780b */ /* 0x000fe20003f0e000 */
[----:B------:R-:W-:Y:S01]  /*01c0*/  BSSY.RECONVERGENT B0, `(.L_x_2) ;  /* 0x0000014000007945 */ /* 0x000fe20003800200 */
[----:B------:R-:W-:-:S11]  /*01d0*/  IMAD.MOV.U32 R0, RZ, RZ, RZ ;  /* 0x000000ffff007224 */ /* 0x000fd600078e00ff */
[----:B------:R-:W-:Y:S01]  /*01e0*/  @!P0 FMUL R4, R3, 4 ;  /* 0x4080000003048820 */ /* 0x000fe20000400000 */
[----:B------:R-:W-:Y:S01]  /*01f0*/  @!P0 IMAD.MOV.U32 R5, RZ, RZ, 0x437f0000 ;  /* 0x437f0000ff058424 */ /* 0x000fe200078e00ff */
[----:B------:R-:W-:Y:S06]  /*0200*/  @!P0 BRA `(.L_x_3) ;  /* 0x00000000003c8947 */ /* 0x000fec0003800000 */
[----:B------:R-:W-:Y:S01]  /*0210*/  FSETP.GEU.AND P0, PT, R3, 0.5, PT ;  /* 0x3f0000000300780b */ /* 0x000fe20003f0e000 */
[----:B------:R-:W-:-:S12]  /*0220*/  IMAD.MOV.U32 R6, RZ, RZ, 0x3f800000 ;  /* 0x3f800000ff067424 */ /* 0x000fd800078e00ff */
[----:B------:R-:W-:-:S04]  /*0230*/  @!P0 FADD R4, R3, -0.25 ;  /* 0xbe80000003048421 */ /* 0x000fc80000000000 */
[----:B------:R-:W-:Y:S01]  /*0240*/  @!P0 FFMA R5, R4, -4, R6 ;  /* 0xc080000004058823 */ /* 0x000fe20000000006 */
[----:B------:R-:W-:-:S03]  /*0250*/  HFMA2 R4, -RZ, RZ, 1.875, 0 ;  /* 0x3f800000ff047431 */ /* 0x000fc600000001ff */
[----:B------:R-:W-:Y:S01]  /*0260*/  @!P0 FMUL R5, R5, 255 ;  /* 0x437f000005058820 */ /* 0x000fe20000400000 */
[----:B------:R-:W-:Y:S06]  /*0270*/  @!P0 BRA `(.L_x_3) ;  /* 0x0000000000208947 */ /* 0x000fec0003800000 */
[----:B------:R-:W-:Y:S01]  /*0280*/  FSETP.GEU.AND P0, PT, R3, 0.75, PT ;  /* 0x3f4000000300780b */ /* 0x000fe20003f0e000 */
[----:B------:R-:W-:-:S12]  /*0290*/  IMAD.MOV.U32 R5, RZ, RZ, RZ ;  /* 0x000000ffff057224 */ /* 0x000fd800078e00ff */
[C---:B------:R-:W-:Y:S01]  /*02a0*/  @!P0 FADD R0, R3.reuse, -0.5 ;  /* 0xbf00000003008421 */ /* 0x040fe20000000000 */
[----:B------:R-:W-:-:S03]  /*02b0*/  @P0 FADD R3, R3, -0.75 ;  /* 0xbf40000003030421 */ /* 0x000fc60000000000 */
[----:B------:R-:W-:Y:S01]  /*02c0*/  @!P0 FMUL R0, R0, 4 ;  /* 0x4080000000008820 */ /* 0x000fe20000400000 */
[----:B------:R-:W-:-:S03]  /*02d0*/  @P0 FFMA R4, R3, -4, R6 ;  /* 0xc080000003040823 */ /* 0x000fc60000000006 */
[----:B------:R-:W-:Y:S01]  /*02e0*/  @!P0 FMUL R0, R0, 255 ;  /* 0x437f000000008820 */ /* 0x000fe20000400000 */
[----:B------:R-:W-:-:S07]  /*02f0*/  @P0 IMAD.MOV.U32 R0, RZ, RZ, 0x437f0000 ;  /* 0x437f0000ff000424 */ /* 0x000fce00078e00ff */
.L_x_3:
[----:B------:R-:W-:Y:S05]  /*0300*/  BSYNC.RECONVERGENT B0 ;  /* 0x0000000000007941 */ /* 0x000fea0003800200 */
.L_x_2:
[----:B------:R-:W0:Y:S01]  /*0310*/  LDCU.64 UR4, c[0x0][0x388] ;  /* 0x00007100ff0477ac */ /* 0x000e220008000a00 */
[----:B------:R-:W-:Y:S01]  /*0320*/  FMUL R4, R4, 255 ;  /* 0x437f000004047820 */ /* 0x000fe20000400000 */
[----:B------:R-:W1:Y:S01]  /*0330*/  F2I.U32.TRUNC.NTZ R5, R5 ;  /* 0x0000000500057305 */ /* 0x000e62000020f000 */
[----:B------:R-:W-:-:S07]  /*0340*/  IMAD R3, R2, 0x3, RZ ;  /* 0x0000000302037824 */ /* 0x000fce00078e02ff */
[----:B------:R-:W2:Y:S08]  /*0350*/  F2I.U32.TRUNC.NTZ R7, R4 ;  /* 0x0000000400077305 */ /* 0x000eb0000020f000 */
[----:B------:R-:W3:Y:S01]  /*0360*/  F2I.U32.TRUNC.NTZ R9, R0 ;  /* 0x0000000000097305 */ /* 0x000ee2000020f000 */
[----:B0-----:R-:W-:-:S04]  /*0370*/  IADD3 R2, P0, PT, R3, UR4, RZ ;  /* 0x0000000403027c10 */ /* 0x001fc8000ff1e0ff */
[----:B------:R-:W-:-:S05]  /*0380*/  LEA.HI.X.SX32 R3, R3, UR5, 0x1, P0 ;  /* 0x0000000503037c11 */ /* 0x000fca00080f0eff */
[----:B-1----:R-:W-:Y:S04]  /*0390*/  STG.E.U8 desc[UR6][R2.64], R5 ;  /* 0x0000000502007986 */ /* 0x002fe8000c101106 */
[----:B--2---:R-:W-:Y:S04]  /*03a0*/  STG.E.U8 desc[UR6][R2.64+0x1], R7 ;  /* 0x0000010702007986 */ /* 0x004fe8000c101106 */
[----:B---3--:R-:W-:Y:S01]  /*03b0*/  STG.E.U8 desc[UR6][R2.64+0x2], R9 ;  /* 0x0000020902007986 */ /* 0x008fe2000c101106 */
[----:B------:R-:W-:Y:S05]  /*03c0*/  EXIT ;  /* 0x000000000000794d */ /* 0x000fea0003800000 */
        .weak           $__internal_0_$__cuda_sm3x_div_rn_noftz_f32_slowpath
        .type           $__internal_0_$__cuda_sm3x_div_rn_noftz_f32_slowpath,@function
        .size           $__internal_0_$__cuda_sm3x_div_rn_noftz_f32_slowpath,(.L_x_68 - $__internal_0_$__cuda_sm3x_div_rn_noftz_f32_slowpath)
$__internal_0_$__cuda_sm3x_div_rn_noftz_f32_slowpath:
[--C-:B------:R-:W-:Y:S01]  /*03d0*/  SHF.R.U32.HI R3, RZ, 0x17, R0.reuse ;  /* 0x00000017ff037819 */ /* 0x100fe20000011600 */
[----:B------:R-:W-:Y:S04]  /*03e0*/  BSSY.RECONVERGENT B0, `(.L_x_4) ;  /* 0x000005c000007945 */ /* 0x000fe80003800200 */
[----:B------:R-:W-:Y:S01]  /*03f0*/  BSSY.RELIABLE B2, `(.L_x_5) ;  /* 0x000001a000027945 */ /* 0x000fe20003800100 */
[----:B------:R-:W-:Y:S01]  /*0400*/  IMAD.MOV.U32 R5, RZ, RZ, R0 ;  /* 0x000000ffff057224 */ /* 0x000fe200078e0000 */
[----:B------:R-:W-:-:S05]  /*0410*/  LOP3.LUT R3, R3, 0xff, RZ, 0xc0, !PT ;  /* 0x000000ff03037812 */ /* 0x000fca00078ec0ff */
[----:B------:R-:W-:-:S05]  /*0420*/  VIADD R7, R3, 0xffffffff ;  /* 0xffffffff03077836 */ /* 0x000fca0000000000 */
[----:B------:R-:W-:-:S13]  /*0430*/  ISETP.GT.U32.OR P0, PT, R7, 0xfd, !PT ;  /* 0x000000fd0700780c */ /* 0x000fda0007f04470 */
[----:B------:R-:W-:Y:S01]  /*0440*/  @!P0 MOV R6, RZ ;  /* 0x000000ff00068202 */ /* 0x000fe20000000f00 */
[----:B------:R-:W-:Y:S06]  /*0450*/  @!P0 BRA `(.L_x_6) ;  /* 0x00000000004c8947 */ /* 0x000fec0003800000 */
[----:B------:R-:W-:-:S13]  /*0460*/  FSETP.GTU.FTZ.AND P0, PT, |R0|, +INF , PT ;  /* 0x7f8000000000780b */ /* 0x000fda0003f1c200 */
[----:B------:R-:W-:Y:S05]  /*0470*/  @P0 BREAK.RELIABLE B2 ;  /* 0x0000000000020942 */ /* 0x000fea0003800100 */
[----:B------:R-:W-:Y:S05]  /*0480*/  @P0 BRA `(.L_x_7) ;  /* 0x0000000400400947 */ /* 0x000fea0003800000 */
[----:B------:R-:W-:-:S05]  /*0490*/  IMAD.MOV.U32 R6, RZ, RZ, 0x437f0000 ;  /* 0x437f0000ff067424 */ /* 0x000fca00078e00ff */
[----:B------:R-:W-:-:S13]  /*04a0*/  LOP3.LUT P0, RZ, R6, 0x7fffffff, R5, 0xc8, !PT ;  /* 0x7fffffff06ff7812 */ /* 0x000fda000780c805 */
[----:B------:R-:W-:Y:S05]  /*04b0*/  @!P0 BREAK.RELIABLE B2 ;  /* 0x0000000000028942 */ /* 0x000fea0003800100 */
[----:B------:R-:W-:Y:S05]  /*04c0*/  @!P0 BRA `(.L_x_8) ;  /* 0x0000000400288947 */ /* 0x000fea0003800000 */
[----:B------:R-:W-:-:S13]  /*04d0*/  LOP3.LUT P0, RZ, R5, 0x7fffffff, RZ, 0xc0, !PT ;  /* 0x7fffffff05ff7812 */ /* 0x000fda000780c0ff */
[----:B------:R-:W-:Y:S05]  /*04e0*/  @!P0 BREAK.RELIABLE B2 ;  /* 0x0000000000028942 */ /* 0x000fea0003800100 */
[----:B------:R-:W-:Y:S05]  /*04f0*/  @!P0 BRA `(.L_x_9) ;  /* 0x0000000400148947 */ /* 0x000fea0003800000 */
[----:B------:R-:W-:Y:S02]  /*0500*/  FSETP.NEU.FTZ.AND P0, PT, |R0|, +INF , PT ;  /* 0x7f8000000000780b */ /* 0x000fe40003f1d200 */
[----:B------:R-:W-:-:S04]  /*0510*/  LOP3.LUT P1, RZ, R6, 0x7fffffff, RZ, 0xc0, !PT ;  /* 0x7fffffff06ff7812 */ /* 0x000fc8000782c0ff */
[----:B------:R-:W-:-:S13]  /*0520*/  PLOP3.LUT P0, PT, P0, P1, PT, 0x2f, 0xf2 ;  /* 0x0000000000f2781c */ /* 0x000fda0000702577 */
[----:B------:R-:W-:Y:S05]  /*0530*/  @P0 BREAK.RELIABLE B2 ;  /* 0x0000000000020942 */ /* 0x000fea0003800100 */
[----:B------:R-:W-:Y:S05]  /*0540*/  @P0 BRA `(.L_x_10) ;  /* 0x0000000000f40947 */ /* 0x000fea0003800000 */
[----:B------:R-:W-:-:S13]  /*0550*/  ISETP.GE.AND P0, PT, R7, RZ, PT ;  /* 0x000000ff0700720c */ /* 0x000fda0003f06270 */
[----:B------:R-:W-:Y:S02]  /*0560*/  @P0 IMAD.MOV.U32 R6, RZ, RZ, RZ ;  /* 0x000000ffff060224 */ /* 0x000fe400078e00ff */
[----:B------:R-:W-:Y:S01]  /*0570*/  @!P0 FFMA R5, R0, 1.84467440737095516160e+19, RZ ;  /* 0x5f80000000058823 */ /* 0x000fe200000000ff */
[----:B------:R-:W-:-:S07]  /*0580*/  @!P0 IMAD.MOV.U32 R6, RZ, RZ, -0x40 ;  /* 0xffffffc0ff068424 */ /* 0x000fce00078e00ff */
.L_x_6:
[----:B------:R-:W-:Y:S05]  /*0590*/  BSYNC.RELIABLE B2 ;  /* 0x0000000000027941 */ /* 0x000fea0003800100 */
.L_x_5:
[----:B------:R-:W-:Y:S01]  /*05a0*/  UMOV UR4, 0x437f0000 ;  /* 0x437f000000047882 */ /* 0x000fe20000000000 */
[----:B------:R-:W-:Y:S01]  /*05b0*/  VIADD R3, R3, 0xffffff81 ;  /* 0xffffff8103037836 */ /* 0x000fe20000000000 */
[----:B------:R-:W-:Y:S01]  /*05c0*/  UIADD3 UR4, UPT, UPT, UR4, -0x3800000, URZ ;  /* 0xfc80000004047890 */ /* 0x000fe2000fffe0ff */
[----:B------:R-:W-:Y:S02]  /*05d0*/  BSSY.RECONVERGENT B2, `(.L_x_11) ;  /* 0x0000033000027945 */ /* 0x000fe40003800200 */
[----:B------:R-:W-:Y:S01]  /*05e0*/  IMAD R0, R3, -0x800000, R5 ;  /* 0xff80000003007824 */ /* 0x000fe200078e0205 */
[----:B------:R-:W-:Y:S02]  /*05f0*/  IADD3 R6, PT, PT, R6, -0x7, R3 ;  /* 0xfffffff906067810 */ /* 0x000fe40007ffe003 */
[----:B------:R-:W-:-:S03]  /*0600*/  FADD.FTZ R9, -RZ, -UR4 ;  /* 0x80000004ff097e21 */ /* 0x000fc60008010100 */
[----:B------:R-:W0:Y:S02]  /*0610*/  MUFU.RCP R7, UR4 ;  /* 0x0000000400077d08 */ /* 0x000e240008001000 */
[----:B0-----:R-:W-:-:S04]  /*0620*/  FFMA R8, R7, R9, 1 ;  /* 0x3f80000007087423 */ /* 0x001fc80000000009 */
[----:B------:R-:W-:-:S04]  /*0630*/  FFMA R7, R7, R8, R7 ;  /* 0x0000000807077223 */ /* 0x000fc80000000007 */
[----:B------:R-:W-:-:S04]  /*0640*/  FFMA R8, R0, R7, RZ ;  /* 0x0000000700087223 */ /* 0x000fc800000000ff */
[----:B------:R-:W-:-:S04]  /*0650*/  FFMA R5, R9, R8, R0 ;  /* 0x0000000809057223 */ /* 0x000fc80000000000 */
[----:B------:R-:W-:-:S04]  /*0660*/  FFMA R8, R7, R5, R8 ;  /* 0x0000000507087223 */ /* 0x000fc80000000008 */
[----:B------:R-:W-:-:S04]  /*0670*/  FFMA R9, R9, R8, R0 ;  /* 0x0000000809097223 */ /* 0x000fc80000000000 */
[----:B------:R-:W-:-:S05]  /*0680*/  FFMA R5, R7, R9, R8 ;  /* 0x0000000907057223 */ /* 0x000fca0000000008 */
[----:B------:R-:W-:-:S04]  /*0690*/  SHF.R.U32.HI R0, RZ, 0x17, R5 ;  /* 0x00000017ff007819 */ /* 0x000fc80000011605 */
[----:B------:R-:W-:-:S04]  /*06a0*/  LOP3.LUT R0, R0, 0xff, RZ, 0xc0, !PT ;  /* 0x000000ff00007812 */ /* 0x000fc800078ec0ff */
[----:B------:R-:W-:-:S05]  /*06b0*/  IADD3 R10, PT, PT, R0, R6, RZ ;  /* 0x00000006000a7210 */ /* 0x000fca0007ffe0ff */
[----:B------:R-:W-:-:S05]  /*06c0*/  VIADD R0, R10, 0xffffffff ;  /* 0xffffffff0a007836 */ /* 0x000fca0000000000 */
[----:B------:R-:W-:-:S13]  /*06d0*/  ISETP.GE.U32.AND P0, PT, R0, 0xfe, PT ;  /* 0x000000fe0000780c */ /* 0x000fda0003f06070 */
[----:B------:R-:W-:Y:S05]  /*06e0*/  @!P0 BRA `(.L_x_12) ;  /* 0x0000000000808947 */ /* 0x000fea0003800000 */
[----:B------:R-:W-:-:S13]  /*06f0*/  ISETP.GT.AND P0, PT, R10, 0xfe, PT ;  /* 0x000000fe0a00780c */ /* 0x000fda0003f04270 */
[----:B------:R-:W-:Y:S05]  /*0700*/  @P0 BRA `(.L_x_13) ;  /* 0x00000000006c0947 */ /* 0x000fea0003800000 */
[----:B------:R-:W-:-:S13]  /*0710*/  ISETP.GE.AND P0, PT, R10, 0x1, PT ;  /* 0x000000010a00780c */ /* 0x000fda0003f06270 */
[----:B------:R-:W-:Y:S05]  /*0720*/  @P0 BRA `(.L_x_14) ;  /* 0x0000000000740947 */ /* 0x000fea0003800000 */
[----:B------:R-:W-:Y:S02]  /*0730*/  ISETP.GE.AND P0, PT, R10, -0x18, PT ;  /* 0xffffffe80a00780c */ /* 0x000fe40003f06270 */
[----:B------:R-:W-:-:S11]  /*0740*/  LOP3.LUT R5, R5, 0x80000000, RZ, 0xc0, !PT ;  /* 0x8000000005057812 */ /* 0x000fd600078ec0ff */
[----:B------:R-:W-:Y:S05]  /*0750*/  @!P0 BRA `(.L_x_14) ;  /* 0x0000000000688947 */ /* 0x000fea0003800000 */
[CCC-:B------:R-:W-:Y:S01]  /*0760*/  FFMA.RZ R0, R7.reuse, R9.reuse, R8.reuse ;  /* 0x0000000907007223 */ /* 0x1c0fe2000000c008 */
[C---:B------:R-:W-:Y:S01]  /*0770*/  VIADD R6, R10.reuse, 0x20 ;  /* 0x000000200a067836 */ /* 0x040fe20000000000 */
[C---:B------:R-:W-:Y:S02]  /*0780*/  ISETP.NE.AND P2, PT, R10.reuse, RZ, PT ;  /* 0x000000ff0a00720c */ /* 0x040fe40003f45270 */
[----:B------:R-:W-:Y:S02]  /*0790*/  ISETP.NE.AND P1, PT, R10, RZ, PT ;  /* 0x000000ff0a00720c */ /* 0x000fe40003f25270 */
[----:B------:R-:W-:Y:S01]  /*07a0*/  LOP3.LUT R3, R0, 0x7fffff, RZ, 0xc0, !PT ;  /* 0x007fffff00037812 */ /* 0x000fe200078ec0ff */
[CCC-:B------:R-:W-:Y:S01]  /*07b0*/  FFMA.RP R0, R7.reuse, R9.reuse, R8.reuse ;  /* 0x0000000907007223 */ /* 0x1c0fe20000008008 */
[----:B------:R-:W-:Y:S01]  /*07c0*/  FFMA.RM R7, R7, R9, R8 ;  /* 0x0000000907077223 */ /* 0x000fe20000004008 */
[----:B------:R-:W-:Y:S01]  /*07d0*/  IMAD.MOV R8, RZ, RZ, -R10 ;  /* 0x000000ffff087224 */ /* 0x000fe200078e0a0a */
[----:B------:R-:W-:-:S03]  /*07e0*/  LOP3.LUT R3, R3, 0x800000, RZ, 0xfc, !PT ;  /* 0x0080000003037812 */ /* 0x000fc600078efcff */
[----:B------:R-:W-:Y:S02]  /*07f0*/  FSETP.NEU.FTZ.AND P0, PT, R0, R7, PT ;  /* 0x000000070000720b */ /* 0x000fe40003f1d000 */
[----:B------:R-:W-:Y:S02]  /*0800*/  SHF.L.U32 R6, R3, R6, RZ ;  /* 0x0000000603067219 */ /* 0x000fe400000006ff */
[----:B------:R-:W-:Y:S02]  /*0810*/  SEL R0, R8, RZ, P2 ;  /* 0x000000ff08007207 */ /* 0x000fe40001000000 */
[----:B------:R-:W-:Y:S02]  /*0820*/  ISETP.NE.AND P1, PT, R6, RZ, P1 ;  /* 0x000000ff0600720c */ /* 0x000fe40000f25270 */
[----:B------:R-:W-:Y:S02]  /*0830*/  SHF.R.U32.HI R0, RZ, R0, R3 ;  /* 0x00000000ff007219 */ /* 0x000fe40000011603 */
[----:B------:R-:W-:-:S02]  /*0840*/  PLOP3.LUT P0, PT, P0, P1, PT, 0xf8, 0x8f ;  /* 0x00000000008f781c */ /* 0x000fc40000703f70 */
[----:B------:R-:W-:Y:S02]  /*0850*/  SHF.R.U32.HI R6, RZ, 0x1, R0 ;  /* 0x00000001ff067819 */ /* 0x000fe40000011600 */
[----:B------:R-:W-:-:S04]  /*0860*/  SEL R3, RZ, 0x1, !P0 ;  /* 0x00000001ff037807 */ /* 0x000fc80004000000 */
[----:B------:R-:W-:-:S04]  /*0870*/  LOP3.LUT R3, R3, 0x1, R6, 0xf8, !PT ;  /* 0x0000000103037812 */ /* 0x000fc800078ef806 */
[----:B------:R-:W-:-:S05]  /*0880*/  LOP3.LUT R3, R3, R0, RZ, 0xc0, !PT ;  /* 0x0000000003037212 */ /* 0x000fca00078ec0ff */
[----:B------:R-:W-:-:S05]  /*0890*/  IMAD.IADD R6, R6, 0x1, R3 ;  /* 0x0000000106067824 */ /* 0x000fca00078e0203 */
[----:B------:R-:W-:Y:S01]  /*08a0*/  LOP3.LUT R5, R6, R5, RZ, 0xfc, !PT ;  /* 0x0000000506057212 */ /* 0x000fe200078efcff */
[----:B------:R-:W-:Y:S06]  /*08b0*/  BRA `(.L_x_14) ;  /* 0x0000000000107947 */ /* 0x000fec0003800000 */
.L_x_13:
[----:B------:R-:W-:-:S04]  /*08c0*/  LOP3.LUT R5, R5, 0x80000000, RZ, 0xc0, !PT ;  /* 0x8000000005057812 */ /* 0x000fc800078ec0ff */
[----:B------:R-:W-:Y:S01]  /*08d0*/  LOP3.LUT R5, R5, 0x7f800000, RZ, 0xfc, !PT ;  /* 0x7f80000005057812 */ /* 0x000fe200078efcff */
[----:B------:R-:W-:Y:S06]  /*08e0*/  BRA `(.L_x_14) ;  /* 0x0000000000047947 */ /* 0x000fec0003800000 */
.L_x_12:
[----:B------:R-:W-:-:S07]  /*08f0*/  LEA R5, R6, R5, 0x17 ;  /* 0x0000000506057211 */ /* 0x000fce00078eb8ff */
.L_x_14:
[----:B------:R-:W-:Y:S05]  /*0900*/  BSYNC.RECONVERGENT B2 ;  /* 0x0000000000027941 */ /* 0x000fea0003800200 */
.L_x_11:
[----:B------:R-:W-:Y:S05]  /*0910*/  BRA `(.L_x_15) ;  /* 0x0000000000207947 */ /* 0x000fea0003800000 */
.L_x_10:
[----:B------:R-:W-:-:S04]  /*0920*/  LOP3.LUT R5, R6, 0x80000000, R5, 0x48, !PT ;  /* 0x8000000006057812 */ /* 0x000fc800078e4805 */
[----:B------:R-:W-:Y:S01]  /*0930*/  LOP3.LUT R5, R5, 0x7f800000, RZ, 0xfc, !PT ;  /* 0x7f80000005057812 */ /* 0x000fe200078efcff */
[----:B------:R-:W-:Y:S06]  /*0940*/  BRA `(.L_x_15) ;  /* 0x0000000000147947 */ /* 0x000fec0003800000 */
.L_x_9:
[----:B------:R-:W-:Y:S01]  /*0950*/  LOP3.LUT R5, R6, 0x80000000, R5, 0x48, !PT ;  /* 0x8000000006057812 */ /* 0x000fe200078e4805 */
[----:B------:R-:W-:Y:S06]  /*0960*/  BRA `(.L_x_15) ;  /* 0x00000000000c7947 */ /* 0x000fec0003800000 */
.L_x_8:
[----:B------:R-:W0:Y:S01]  /*0970*/  MUFU.RSQ R5, -QNAN ;  /* 0xffc0000000057908 */ /* 0x000e220000001400 */
[----:B------:R-:W-:Y:S05]  /*0980*/  BRA `(.L_x_15) ;  /* 0x0000000000047947 */ /* 0x000fea0003800000 */
.L_x_7:
[----:B------:R-:W-:-:S07]  /*0990*/  FADD.FTZ R5, R0, 255 ;  /* 0x437f000000057421 */ /* 0x000fce0000010000 */
.L_x_15:
[----:B------:R-:W-:Y:S05]  /*09a0*/  BSYNC.RECONVERGENT B0 ;  /* 0x0000000000007941 */ /* 0x000fea0003800200 */
.L_x_4:
[----:B0-----:R-:W-:Y:S02]  /*09b0*/  IMAD.MOV.U32 R3, RZ, RZ, R5 ;  /* 0x000000ffff037224 */ /* 0x001fe400078e0005 */
[----:B------:R-:W-:-:S04]  /*09c0*/  IMAD.MOV.U32 R5, RZ, RZ, 0x0 ;  /* 0x00000000ff057424 */ /* 0x000fc800078e00ff */
[----:B------:R-:W-:Y:S05]  /*09d0*/  RET.REL.NODEC R4 `(_ZN8unidepth7kernels19applyColormapKernelEPKhPhi) ;  /* 0xfffffff404887950 */ /* 0x000fea0003c3ffff */
.L_x_16:
[----:B------:R-:W-:-:S00]  /*09e0*/  BRA `(.L_x_16) ;  /* 0xfffffffc00fc7947 */ /* 0x000fc0000383ffff */
[----:B------:R-:W-:-:S00]  /*09f0*/  NOP ;  /* 0x0000000000007918 */ /* 0x000fc00000000000 */
        /* <DEDUP_REMOVED lines=8> */
.L_x_68:


//--------------------- .text._ZN8unidepth7kernels26normalizeToGrayscaleKernelEPKfPhffi --------------------------
	.section	.text._ZN8unidepth7kernels26normalizeToGrayscaleKernelEPKfPhffi,"ax",@progbits
	.align	128
        .global         _ZN8unidepth7kernels26normalizeToGrayscaleKernelEPKfPhffi
        .type           _ZN8unidepth7kernels26normalizeToGrayscaleKernelEPKfPhffi,@function
        .size           _ZN8unidepth7kernels26normalizeToGrayscaleKernelEPKfPhffi,(.L_x_69 - _ZN8unidepth7kernels26normalizeToGrayscaleKernelEPKfPhffi)
        .other          _ZN8unidepth7kernels26normalizeToGrayscaleKernelEPKfPhffi,@"STO_CUDA_ENTRY STV_DEFAULT"
_ZN8unidepth7kernels26normalizeToGrayscaleKernelEPKfPhffi:
.text._ZN8unidepth7kernels26normalizeToGrayscaleKernelEPKfPhffi:
        /* <DEDUP_REMOVED lines=8> */
[----:B------:R-:W0:Y:S01]  /*0080*/  LDC.64 R4, c[0x0][0x380] ;  /* 0x0000e000ff047b82 */ /* 0x000e220000000a00 */
[----:B------:R-:W1:Y:S07]  /*0090*/  LDCU.64 UR4, c[0x0][0x358] ;  /* 0x00006b00ff0477ac */ /* 0x000e6e0008000a00 */
[----:B------:R-:W2:Y:S01]  /*00a0*/  LDC.64 R8, c[0x0][0x390] ;  /* 0x0000e400ff087b82 */ /* 0x000ea20000000a00 */
[----:B0-----:R-:W-:-:S06]  /*00b0*/  IMAD.WIDE R4, R2, 0x4, R4 ;  /* 0x0000000402047825 */ /* 0x001fcc00078e0204 */
[----:B-1----:R-:W3:Y:S01]  /*00c0*/  LDG.E.CONSTANT R5, desc[UR4][R4.64] ;  /* 0x0000000404057981 */ /* 0x002ee2000c1e9900 */
[----:B------:R-:W-:Y:S01]  /*00d0*/  BSSY.RECONVERGENT B0, `(.L_x_17) ;  /* 0x000000f000007945 */ /* 0x000fe20003800200 */
[----:B--2---:R-:W-:-:S04]  /*00e0*/  FADD R0, -R8, R9 ;  /* 0x0000000908007221 */ /* 0x004fc80000000100 */
[----:B------:R-:W-:-:S04]  /*00f0*/  FADD R3, R0, 9.9999999747524270788e-07 ;  /* 0x358637bd00037421 */ /* 0x000fc80000000000 */
[----:B------:R-:W0:Y:S02]  /*0100*/  MUFU.RCP R6, R3 ;  /* 0x0000000300067308 */ /* 0x000e240000001000 */
[----:B0-----:R-:W-:-:S04]  /*0110*/  FFMA R7, -R3, R6, 1 ;  /* 0x3f80000003077423 */ /* 0x001fc80000000106 */
[----:B------:R-:W-:Y:S01]  /*0120*/  FFMA R7, R6, R7, R6 ;  /* 0x0000000706077223 */ /* 0x000fe20000000006 */
[----:B---3--:R-:W-:-:S04]  /*0130*/  FADD R0, R5, -R8 ;  /* 0x8000000805007221 */ /* 0x008fc80000000000 */
[----:B------:R-:W0:Y:S01]  /*0140*/  FCHK P0, R0, R3 ;  /* 0x0000000300007302 */ /* 0x000e220000000000 */
[----:B------:R-:W-:-:S04]  /*0150*/  FFMA R6, R0, R7, RZ ;  /* 0x0000000700067223 */ /* 0x000fc800000000ff */
[----:B------:R-:W-:-:S04]  /*0160*/  FFMA R8, -R3, R6, R0 ;  /* 0x0000000603087223 */ /* 0x000fc80000000100 */
[----:B------:R-:W-:Y:S01]  /*0170*/  FFMA R6, R7, R8, R6 ;  /* 0x0000000807067223 */ /* 0x000fe20000000006 */
[----:B0-----:R-:W-:Y:S06]  /*0180*/  @!P0 BRA `(.L_x_18) ;  /* 0x00000000000c8947 */ /* 0x001fec0003800000 */
[----:B------:R-:W-:-:S07]  /*0190*/  MOV R4, 0x1b0 ;  /* 0x000001b000047802 */ /* 0x000fce0000000f00 */
[----:B------:R-:W-:Y:S05]  /*01a0*/  CALL.REL.NOINC `($__internal_1_$__cuda_sm3x_div_rn_noftz_f32_slowpath) ;  /* 0x0000000000287944 */ /* 0x000fea0003c00000 */
[----:B------:R-:W-:-:S07]  /*01b0*/  IMAD.MOV.U32 R6, RZ, RZ, R0 ;  /* 0x000000ffff067224 */ /* 0x000fce00078e0000 */
.L_x_18:
[----:B------:R-:W-:Y:S05]  /*01c0*/  BSYNC.RECONVERGENT B0 ;  /* 0x0000000000007941 */ /* 0x000fea0003800200 */
.L_x_17:
[----:B------:R-:W0:Y:S01]  /*01d0*/  LDCU.64 UR6, c[0x0][0x388] ;  /* 0x00007100ff0677ac */ /* 0x000e220008000a00 */
[----:B------:R-:W-:-:S04]  /*01e0*/  FADD.SAT R6, RZ, R6 ;  /* 0x00000006ff067221 */ /* 0x000fc80000002000 */
[----:B------:R-:W-:-:S04]  /*01f0*/  FMUL R6, R6, 255 ;  /* 0x437f000006067820 */ /* 0x000fc80000400000 */
[----:B------:R-:W1:Y:S01]  /*0200*/  F2I.U32.TRUNC.NTZ R3, R6 ;  /* 0x0000000600037305 */ /* 0x000e62000020f000 */
[----:B0-----:R-:W-:-:S04]  /*0210*/  IADD3 R4, P0, PT, R2, UR6, RZ ;  /* 0x0000000602047c10 */ /* 0x001fc8000ff1e0ff */
[----:B------:R-:W-:-:S05]  /*0220*/  LEA.HI.X.SX32 R5, R2, UR7, 0x1, P0 ;  /* 0x0000000702057c11 */ /* 0x000fca00080f0eff */
[----:B-1----:R-:W-:Y:S01]  /*0230*/  STG.E.U8 desc[UR4][R4.64], R3 ;  /* 0x0000000304007986 */ /* 0x002fe2000c101104 */
[----:B------:R-:W-:Y:S05]  /*0240*/  EXIT ;  /* 0x000000000000794d */ /* 0x000fea0003800000 */
        .weak           $__internal_1_$__cuda_sm3x_div_rn_noftz_f32_slowpath
        .type           $__internal_1_$__cuda_sm3x_div_rn_noftz_f32_slowpath,@function
        .size           $__internal_1_$__cuda_sm3x_div_rn_noftz_f32_slowpath,(.L_x_69 - $__internal_1_$__cuda_sm3x_div_rn_noftz_f32_slowpath)
$__internal_1_$__cuda_sm3x_div_rn_noftz_f32_slowpath:
[--C-:B------:R-:W-:Y:S01]  /*0250*/  SHF.R.U32.HI R6, RZ, 0x17, R3.reuse ;  /* 0x00000017ff067819 */ /* 0x100fe20000011603 */
[----:B------:R-:W-:Y:S01]  /*0260*/  BSSY.RECONVERGENT B1, `(.L_x_19) ;  /* 0x0000064000017945 */ /* 0x000fe20003800200 */
[--C-:B------:R-:W-:Y:S01]  /*0270*/  SHF.R.U32.HI R5, RZ, 0x17, R0.reuse ;  /* 0x00000017ff057819 */ /* 0x100fe20000011600 */
[----:B------:R-:W-:Y:S01]  /*0280*/  IMAD.MOV.U32 R7, RZ, RZ, R0 ;  /* 0x000000ffff077224 */ /* 0x000fe200078e0000 */
[----:B------:R-:W-:Y:S01]  /*0290*/  LOP3.LUT R6, R6, 0xff, RZ, 0xc0, !PT ;  /* 0x000000ff06067812 */ /* 0x000fe200078ec0ff */
[----:B------:R-:W-:Y:S01]  /*02a0*/  IMAD.MOV.U32 R8, RZ, RZ, R3 ;  /* 0x000000ffff087224 */ /* 0x000fe200078e0003 */
[----:B------:R-:W-:-:S03]  /*02b0*/  LOP3.LUT R5, R5, 0xff, RZ, 0xc0, !PT ;  /* 0x000000ff05057812 */ /* 0x000fc600078ec0ff */
[----:B------:R-:W-:Y:S02]  /*02c0*/  VIADD R11, R6, 0xffffffff ;  /* 0xffffffff060b7836 */ /* 0x000fe40000000000 */
[----:B------:R-:W-:-:S03]  /*02d0*/  VIADD R10, R5, 0xffffffff ;  /* 0xffffffff050a7836 */ /* 0x000fc60000000000 */
[----:B------:R-:W-:-:S04]  /*02e0*/  ISETP.GT.U32.AND P0, PT, R11, 0xfd, PT ;  /* 0x000000fd0b00780c */ /* 0x000fc80003f04070 */
[----:B------:R-:W-:-:S13]  /*02f0*/  ISETP.GT.U32.OR P0, PT, R10, 0xfd, P0 ;  /* 0x000000fd0a00780c */ /* 0x000fda0000704470 */
[----:B------:R-:W-:Y:S01]  /*0300*/  @!P0 IMAD.MOV.U32 R9, RZ, RZ, RZ ;  /* 0x000000ffff098224 */ /* 0x000fe200078e00ff */
[----:B------:R-:W-:Y:S06]  /*0310*/  @!P0 BRA `(.L_x_20) ;  /* 0x00000000005c8947 */ /* 0x000fec0003800000 */
[----:B------:R-:W-:Y:S02]  /*0320*/  FSETP.GTU.FTZ.AND P0, PT, |R0|, +INF , PT ;  /* 0x7f8000000000780b */ /* 0x000fe40003f1c200 */
[----:B------:R-:W-:-:S04]  /*0330*/  FSETP.GTU.FTZ.AND P1, PT, |R3|, +INF , PT ;  /* 0x7f8000000300780b */ /* 0x000fc80003f3c200 */
[----:B------:R-:W-:-:S13]  /*0340*/  PLOP3.LUT P0, PT, P0, P1, PT, 0xf8, 0x8f ;  /* 0x00000000008f781c */ /* 0x000fda0000703f70 */
[----:B------:R-:W-:Y:S05]  /*0350*/  @P0 BRA `(.L_x_21) ;  /* 0x00000004004c0947 */ /* 0x000fea0003800000 */
[----:B------:R-:W-:-:S13]  /*0360*/  LOP3.LUT P0, RZ, R8, 0x7fffffff, R7, 0xc8, !PT ;  /* 0x7fffffff08ff7812 */ /* 0x000fda000780c807 */
[----:B------:R-:W-:Y:S05]  /*0370*/  @!P0 BRA `(.L_x_22) ;  /* 0x00000004003c8947 */ /* 0x000fea0003800000 */
[C---:B------:R-:W-:Y:S02]  /*0380*/  FSETP.NEU.FTZ.AND P2, PT, |R0|.reuse, +INF , PT ;  /* 0x7f8000000000780b */ /* 0x040fe40003f5d200 */
[----:B------:R-:W-:Y:S02]  /*0390*/  FSETP.NEU.FTZ.AND P1, PT, |R3|, +INF , PT ;  /* 0x7f8000000300780b */ /* 0x000fe40003f3d200 */
[----:B------:R-:W-:-:S11]  /*03a0*/  FSETP.NEU.FTZ.AND P0, PT, |R0|, +INF , PT ;  /* 0x7f8000000000780b */ /* 0x000fd60003f1d200 */
[----:B------:R-:W-:Y:S05]  /*03b0*/  @!P1 BRA !P2, `(.L_x_22) ;  /* 0x00000004002c9947 */ /* 0x000fea0005000000 */
[----:B------:R-:W-:-:S04]  /*03c0*/  LOP3.LUT P2, RZ, R7, 0x7fffffff, RZ, 0xc0, !PT ;  /* 0x7fffffff07ff7812 */ /* 0x000fc8000784c0ff */
[----:B------:R-:W-:-:S13]  /*03d0*/  PLOP3.LUT P1, PT, P1, P2, PT, 0x2f, 0xf2 ;  /* 0x0000000000f2781c */ /* 0x000fda0000f24577 */
[----:B------:R-:W-:Y:S05]  /*03e0*/  @P1 BRA `(.L_x_23) ;  /* 0x0000000400181947 */ /* 0x000fea0003800000 */
[----:B------:R-:W-:-:S04]  /*03f0*/  LOP3.LUT P1, RZ, R8, 0x7fffffff, RZ, 0xc0, !PT ;  /* 0x7fffffff08ff7812 */ /* 0x000fc8000782c0ff */
[----:B------:R-:W-:-:S13]  /*0400*/  PLOP3.LUT P0, PT, P0, P1, PT, 0x2f, 0xf2 ;  /* 0x0000000000f2781c */ /* 0x000fda0000702577 */
[----:B------:R-:W-:Y:S05]  /*0410*/  @P0 BRA `(.L_x_24) ;  /* 0x0000000400000947 */ /* 0x000fea0003800000 */
[----:B------:R-:W-:Y:S02]  /*0420*/  ISETP.GE.AND P0, PT, R10, RZ, PT ;  /* 0x000000ff0a00720c */ /* 0x000fe40003f06270 */
[----:B------:R-:W-:-:S11]  /*0430*/  ISETP.GE.AND P1, PT, R11, RZ, PT ;  /* 0x000000ff0b00720c */ /* 0x000fd60003f26270 */
[----:B------:R-:W-:Y:S02]  /*0440*/  @P0 IMAD.MOV.U32 R9, RZ, RZ, RZ ;  /* 0x000000ffff090224 */ /* 0x000fe400078e00ff */
[----:B------:R-:W-:Y:S01]  /*0450*/  @!P0 FFMA R7, R0, 1.84467440737095516160e+19, RZ ;  /* 0x5f80000000078823 */ /* 0x000fe200000000ff */
[----:B------:R-:W-:Y:S02]  /*0460*/  @!P0 IMAD.MOV.U32 R9, RZ, RZ, -0x40 ;  /* 0xffffffc0ff098424 */ /* 0x000fe400078e00ff */
[----:B------:R-:W-:Y:S02]  /*0470*/  @!P1 FFMA R8, R3, 1.84467440737095516160e+19, RZ ;  /* 0x5f80000003089823 */ /* 0x000fe400000000ff */
[----:B------:R-:W-:-:S07]  /*0480*/  @!P1 VIADD R9, R9, 0x40 ;  /* 0x0000004009099836 */ /* 0x000fce0000000000 */
.L_x_20:
[----:B------:R-:W-:Y:S01]  /*0490*/  LEA R3, R6, 0xc0800000, 0x17 ;  /* 0xc080000006037811 */ /* 0x000fe200078eb8ff */
[----:B------:R-:W-:Y:S01]  /*04a0*/  VIADD R5, R5, 0xffffff81 ;  /* 0xffffff8105057836 */ /* 0x000fe20000000000 */
[----:B------:R-:W-:Y:S03]  /*04b0*/  BSSY.RECONVERGENT B2, `(.L_x_25) ;  /* 0x0000035000027945 */ /* 0x000fe60003800200 */
[----:B------:R-:W-:Y:S01]  /*04c0*/  IMAD.IADD R3, R8, 0x1, -R3 ;  /* 0x0000000108037824 */ /* 0x000fe200078e0a03 */
[C---:B------:R-:W-:Y:S01]  /*04d0*/  IADD3 R6, PT, PT, R5.reuse, 0x7f, -R6 ;  /* 0x0000007f05067810 */ /* 0x040fe20007ffe806 */
[----:B------:R-:W-:Y:S02]  /*04e0*/  IMAD R0, R5, -0x800000, R7 ;  /* 0xff80000005007824 */ /* 0x000fe400078e0207 */
[----:B------:R-:W0:Y:S01]  /*04f0*/  MUFU.RCP R8, R3 ;  /* 0x0000000300087308 */ /* 0x000e220000001000 */
[----:B------:R-:W-:Y:S01]  /*0500*/  FADD.FTZ R11, -R3, -RZ ;  /* 0x800000ff030b7221 */ /* 0x000fe20000010100 */
[----:B------:R-:W-:-:S03]  /*0510*/  IMAD.IADD R6, R6, 0x1, R9 ;  /* 0x0000000106067824 */ /* 0x000fc600078e0209 */
        /* <DEDUP_REMOVED lines=8> */
[----:B------:R-:W-:-:S05]  /*05a0*/  LOP3.LUT R3, R3, 0xff, RZ, 0xc0, !PT ;  /* 0x000000ff03037812 */ /* 0x000fca00078ec0ff */
[----:B------:R-:W-:-:S04]  /*05b0*/  IMAD.IADD R9, R3, 0x1, R6 ;  /* 0x0000000103097824 */ /* 0x000fc800078e0206 */
        /* <DEDUP_REMOVED lines=11> */
[CCC-:B------:R-:W-:Y:S01]  /*0670*/  FFMA.RM R6, R10.reuse, R8.reuse, R7.reuse ;  /* 0x000000080a067223 */ /* 0x1c0fe20000004007 */
[C---:B------:R-:W-:Y:S02]  /*0680*/  ISETP.NE.AND P2, PT, R9.reuse, RZ, PT ;  /* 0x000000ff0900720c */ /* 0x040fe40003f45270 */
[----:B------:R-:W-:Y:S02]  /*0690*/  ISETP.NE.AND P1, PT, R9, RZ, PT ;  /* 0x000000ff0900720c */ /* 0x000fe40003f25270 */
[----:B------:R-:W-:Y:S01]  /*06a0*/  LOP3.LUT R5, R3, 0x7fffff, RZ, 0xc0, !PT ;  /* 0x007fffff03057812 */ /* 0x000fe200078ec0ff */
[----:B------:R-:W-:Y:S01]  /*06b0*/  FFMA.RP R3, R10, R8, R7 ;  /* 0x000000080a037223 */ /* 0x000fe20000008007 */
[----:B------:R-:W-:Y:S02]  /*06c0*/  VIADD R8, R9, 0x20 ;  /* 0x0000002009087836 */ /* 0x000fe40000000000 */
[----:B------:R-:W-:Y:S01]  /*06d0*/  LOP3.LUT R5, R5, 0x800000, RZ, 0xfc, !PT ;  /* 0x0080000005057812 */ /* 0x000fe200078efcff */
[----:B------:R-:W-:Y:S01]  /*06e0*/  IMAD.MOV R7, RZ, RZ, -R9 ;  /* 0x000000ffff077224 */ /* 0x000fe200078e0a09 */
[----:B------:R-:W-:-:S02]  /*06f0*/  FSETP.NEU.FTZ.AND P0, PT, R3, R6, PT ;  /* 0x000000060300720b */ /* 0x000fc40003f1d000 */
[----:B------:R-:W-:Y:S02]  /*0700*/  SHF.L.U32 R8, R5, R8, RZ ;  /* 0x0000000805087219 */ /* 0x000fe400000006ff */
[----:B------:R-:W-:Y:S02]  /*0710*/  SEL R6, R7, RZ, P2 ;  /* 0x000000ff07067207 */ /* 0x000fe40001000000 */
[----:B------:R-:W-:Y:S02]  /*0720*/  ISETP.NE.AND P1, PT, R8, RZ, P1 ;  /* 0x000000ff0800720c */ /* 0x000fe40000f25270 */
[----:B------:R-:W-:Y:S02]  /*0730*/  SHF.R.U32.HI R6, RZ, R6, R5 ;  /* 0x00000006ff067219 */ /* 0x000fe40000011605 */
[----:B------:R-:W-:Y:S02]  /*0740*/  PLOP3.LUT P0, PT, P0, P1, PT, 0xf8, 0x8f ;  /* 0x00000000008f781c */ /* 0x000fe40000703f70 */
[----:B------:R-:W-:-:S02]  /*0750*/  SHF.R.U32.HI R8, RZ, 0x1, R6 ;  /* 0x00000001ff087819 */ /* 0x000fc40000011606 */
[----:B------:R-:W-:-:S04]  /*0760*/  SEL R3, RZ, 0x1, !P0 ;  /* 0x00000001ff037807 */ /* 0x000fc80004000000 */
[----:B------:R-:W-:-:S04]  /*0770*/  LOP3.LUT R3, R3, 0x1, R8, 0xf8, !PT ;  /* 0x0000000103037812 */ /* 0x000fc800078ef808 */
[----:B------:R-:W-:-:S05]  /*0780*/  LOP3.LUT R3, R3, R6, RZ, 0xc0, !PT ;  /* 0x0000000603037212 */ /* 0x000fca00078ec0ff */
[----:B------:R-:W-:-:S05]  /*0790*/  IMAD.IADD R3, R8, 0x1, R3 ;  /* 0x0000000108037824 */ /* 0x000fca00078e0203 */
[----:B------:R-:W-:Y:S01]  /*07a0*/  LOP3.LUT R0, R3, R0, RZ, 0xfc, !PT ;  /* 0x0000000003007212 */ /* 0x000fe200078efcff */
[----:B------:R-:W-:Y:S06]  /*07b0*/  BRA `(.L_x_28) ;  /* 0x0000000000107947 */ /* 0x000fec0003800000 */
.L_x_27:
[----:B------:R-:W-:-:S04]  /*07c0*/  LOP3.LUT R0, R0, 0x80000000, RZ, 0xc0, !PT ;  /* 0x8000000000007812 */ /* 0x000fc800078ec0ff */
[----:B------:R-:W-:Y:S01]  /*07d0*/  LOP3.LUT R0, R0, 0x7f800000, RZ, 0xfc, !PT ;  /* 0x7f80000000007812 */ /* 0x000fe200078efcff */
[----:B------:R-:W-:Y:S06]  /*07e0*/  BRA `(.L_x_28) ;  /* 0x0000000000047947 */ /* 0x000fec0003800000 */
.L_x_26:
[----:B------:R-:W-:-:S07]  /*07f0*/  IMAD R0, R6, 0x800000, R0 ;  /* 0x0080000006007824 */ /* 0x000fce00078e0200 */
.L_x_28:
[----:B------:R-:W-:Y:S05]  /*0800*/  BSYNC.RECONVERGENT B2 ;  /* 0x0000000000027941 */ /* 0x000fea0003800200 */
.L_x_25:
[----:B------:R-:W-:Y:S05]  /*0810*/  BRA `(.L_x_29) ;  /* 0x0000000000207947 */ /* 0x000fea0003800000 */
.L_x_24:
[----:B------:R-:W-:-:S04]  /*0820*/  LOP3.LUT R0, R8, 0x80000000, R7, 0x48, !PT ;  /* 0x8000000008007812 */ /* 0x000fc800078e4807 */
[----:B------:R-:W-:Y:S01]  /*0830*/  LOP3.LUT R0, R0, 0x7f800000, RZ, 0xfc, !PT ;  /* 0x7f80000000007812 */ /* 0x000fe200078efcff */
[----:B------:R-:W-:Y:S06]  /*0840*/  BRA `(.L_x_29) ;  /* 0x0000000000147947 */ /* 0x000fec0003800000 */
.L_x_23:
[----:B------:R-:W-:Y:S01]  /*0850*/  LOP3.LUT R0, R8, 0x80000000, R7, 0x48, !PT ;  /* 0x8000000008007812 */ /* 0x000fe200078e4807 */
[----:B------:R-:W-:Y:S06]  /*0860*/  BRA `(.L_x_29) ;  /* 0x00000000000c7947 */ /* 0x000fec0003800000 */
.L_x_22:
[----:B------:R-:W0:Y:S01]  /*0870*/  MUFU.RSQ R0, -QNAN ;  /* 0xffc0000000007908 */ /* 0x000e220000001400 */
[----:B------:R-:W-:Y:S05]  /*0880*/  BRA `(.L_x_29) ;  /* 0x0000000000047947 */ /* 0x000fea0003800000 */
.L_x_21:
[----:B------:R-:W-:-:S07]  /*0890*/  FADD.FTZ R0, R0, R3 ;  /* 0x0000000300007221 */ /* 0x000fce0000010000 */
.L_x_29:
[----:B------:R-:W-:Y:S05]  /*08a0*/  BSYNC.RECONVERGENT B1 ;  /* 0x0000000000017941 */ /* 0x000fea0003800200 */
.L_x_19:
[----:B------:R-:W-:-:S04]  /*08b0*/  IMAD.MOV.U32 R5, RZ, RZ, 0x0 ;  /* 0x00000000ff057424 */ /* 0x000fc800078e00ff */
[----:B0-----:R-:W-:Y:S05]  /*08c0*/  RET.REL.NODEC R4 `(_ZN8unidepth7kernels26normalizeToGrayscaleKernelEPKfPhffi) ;  /* 0xfffffff404cc7950 */ /* 0x001fea0003c3ffff */
.L_x_30:
        /* <DEDUP_REMOVED lines=11> */
.L_x_69:


//--------------------- .text._ZN8unidepth7kernels21minMaxReductionKernelEPKfPfS3_i --------------------------
	.section	.text._ZN8unidepth7kernels21minMaxReductionKernelEPKfPfS3_i,"ax",@progbits
	.align	128
        .global         _ZN8unidepth7kernels21minMaxReductionKernelEPKfPfS3_i
        .type           _ZN8unidepth7kernels21minMaxReductionKernelEPKfPfS3_i,@function
        .size           _ZN8unidepth7kernels21minMaxReductionKernelEPKfPfS3_i,(.L_x_74 - _ZN8unidepth7kernels21minMaxReductionKernelEPKfPfS3_i)
        .other          _ZN8unidepth7kernels21minMaxReductionKernelEPKfPfS3_i,@"STO_CUDA_ENTRY STV_DEFAULT"
_ZN8unidepth7kernels21minMaxReductionKernelEPKfPfS3_i:
.text._ZN8unidepth7kernels21minMaxReductionKernelEPKfPfS3_i:
[----:B------:R-:W-:Y:S01]  /*0000*/  LDC R1, c[0x0][0x37c] ;  /* 0x0000df00ff017b82 */ /* 0x000fe20000000800 */
[----:B------:R-:W0:Y:S01]  /*0010*/  S2R R10, SR_TID.X ;  /* 0x00000000000a7919 */ /* 0x000e220000002100 */
[----:B------:R-:W0:Y:S01]  /*0020*/  LDCU UR4, c[0x0][0x360] ;  /* 0x00006c00ff0477ac */ /* 0x000e220008000800 */
[----:B------:R-:W-:Y:S01]  /*0030*/  IMAD.MOV.U32 R7, RZ, RZ, 0x7f800000 ;  /* 0x7f800000ff077424 */ /* 0x000fe200078e00ff */
[----:B------:R-:W0:Y:S01]  /*0040*/  S2R R0, SR_CTAID.X ;  /* 0x0000000000007919 */ /* 0x000e220000002500 */
[----:B------:R-:W1:Y:S01]  /*0050*/  LDCU UR5, c[0x0][0x398] ;  /* 0x00007300ff0577ac */ /* 0x000e620008000800 */
[----:B------:R-:W2:Y:S01]  /*0060*/  LDCU.64 UR6, c[0x0][0x358] ;  /* 0x00006b00ff0677ac */ /* 0x000ea20008000a00 */
[----:B0-----:R-:W-:-:S05]  /*0070*/  IMAD R5, R0, UR4, R10 ;  /* 0x0000000400057c24 */ /* 0x001fca000f8e020a */
[----:B-1----:R-:W-:-:S13]  /*0080*/  ISETP.GE.AND P0, PT, R5, UR5, PT ;  /* 0x0000000505007c0c */ /* 0x002fda000bf06270 */
[----:B------:R-:W0:Y:S02]  /*0090*/  @!P0 LDC.64 R2, c[0x0][0x380] ;  /* 0x0000e000ff028b82 */ /* 0x000e240000000a00 */
[----:B0-----:R-:W-:-:S05]  /*00a0*/  @!P0 IMAD.WIDE R2, R5, 0x4, R2 ;  /* 0x0000000405028825 */ /* 0x001fca00078e0202 */
[----:B--2---:R-:W2:Y:S01]  /*00b0*/  @!P0 LDG.E.CONSTANT R7, desc[UR6][R2.64] ;  /* 0x0000000602078981 */ /* 0x004ea2000c1e9900 */
[----:B------:R-:W-:Y:S02]  /*00c0*/  MOV R4, 0x400 ;  /* 0x0000040000047802 */ /* 0x000fe40000000f00 */
[----:B------:R-:W-:Y:S01]  /*00d0*/  MOV R6, 0xff800000 ;  /* 0xff80000000067802 */ /* 0x000fe20000000f00 */
[----:B------:R-:W0:Y:S02]  /*00e0*/  S2R R9, SR_CgaCtaId ;  /* 0x0000000000097919 */ /* 0x000e240000008800 */
[----:B0-----:R-:W-:Y:S01]  /*00f0*/  LEA R9, R9, R4, 0x18 ;  /* 0x0000000409097211 */ /* 0x001fe200078ec0ff */
[----:B------:R-:W-:-:S04]  /*0100*/  IMAD.U32 R4, RZ, RZ, UR4 ;  /* 0x00000004ff047e24 */ /* 0x000fc8000f8e00ff */
[--C-:B------:R-:W-:Y:S02]  /*0110*/  IMAD R11, R4, 0x4, R9.reuse ;  /* 0x00000004040b7824 */ /* 0x100fe400078e0209 */
[C---:B------:R-:W-:Y:S02]  /*0120*/  IMAD R8, R10.reuse, 0x4, R9 ;  /* 0x000000040a087824 */ /* 0x040fe400078e0209 */
[----:B------:R-:W-:Y:S01]  /*0130*/  IMAD R13, R10, 0x4, R11 ;  /* 0x000000040a0d7824 */ /* 0x000fe200078e020b */
[----:B--2---:R-:W-:Y:S02]  /*0140*/  @!P0 MOV R6, R7 ;  /* 0x0000000700068202 */ /* 0x004fe40000000f00 */
[----:B------:R0:W-:Y:S01]  /*0150*/  STS [R8], R7 ;  /* 0x0000000708007388 */ /* 0x0001e20000000800 */
[----:B------:R-:W-:-:S03]  /*0160*/  ISETP.GE.U32.AND P0, PT, R4, 0x2, PT ;  /* 0x000000020400780c */ /* 0x000fc60003f06070 */
[----:B------:R0:W-:Y:S01]  /*0170*/  STS [R13], R6 ;  /* 0x000000060d007388 */ /* 0x0001e20000000800 */
[----:B------:R-:W-:Y:S09]  /*0180*/  BAR.SYNC.DEFER_BLOCKING 0x0 ;  /* 0x0000000000007b1d */ /* 0x000ff20000010000 */
[----:B0-----:R-:W-:Y:S05]  /*0190*/  @!P0 BRA `(.L_x_31) ;  /* 0x0000000000588947 */ /* 0x001fea0003800000 */
[----:B------:R-:W0:Y:S02]  /*01a0*/  LDCU UR4, c[0x0][0x398] ;  /* 0x00007300ff0477ac */ /* 0x000e240008000800 */
.L_x_34:
[----:B------:R-:W-:Y:S01]  /*01b0*/  SHF.R.U32.HI R12, RZ, 0x1, R4 ;  /* 0x00000001ff0c7819 */ /* 0x000fe20000011604 */
[----:B------:R-:W-:Y:S04]  /*01c0*/  BSSY.RECONVERGENT B0, `(.L_x_32) ;  /* 0x000000f000007945 */ /* 0x000fe80003800200 */
[----:B0-----:R-:W-:-:S05]  /*01d0*/  IMAD.IADD R2, R5, 0x1, R12 ;  /* 0x0000000105027824 */ /* 0x001fca00078e020c */
[----:B0-----:R-:W-:-:S04]  /*01e0*/  ISETP.GE.AND P0, PT, R2, UR4, PT ;  /* 0x0000000402007c0c */ /* 0x001fc8000bf06270 */
[----:B------:R-:W-:-:S13]  /*01f0*/  ISETP.GE.U32.OR P0, PT, R10, R12, P0 ;  /* 0x0000000c0a00720c */ /* 0x000fda0000706470 */
[----:B------:R-:W-:Y:S05]  /*0200*/  @P0 BRA `(.L_x_33) ;  /* 0x0000000000280947 */ /* 0x000fea0003800000 */
[C---:B------:R-:W-:Y:S01]  /*0210*/  IMAD R3, R12.reuse, 0x4, R8 ;  /* 0x000000040c037824 */ /* 0x040fe200078e0208 */
[----:B------:R-:W-:Y:S01]  /*0220*/  LDS R2, [R8] ;  /* 0x0000000008027984 */ /* 0x000fe20000000800 */
[----:B------:R-:W-:-:S04]  /*0230*/  LEA R6, R12, R13, 0x2 ;  /* 0x0000000d0c067211 */ /* 0x000fc800078e10ff */
[----:B------:R-:W0:Y:S02]  /*0240*/  LDS R3, [R3] ;  /* 0x0000000003037984 */ /* 0x000e240000000800 */
[----:B0-----:R-:W-:-:S05]  /*0250*/  FMNMX R7, R2, R3, PT ;  /* 0x0000000302077209 */ /* 0x001fca0003800000 */
[----:B------:R-:W-:Y:S04]  /*0260*/  STS [R8], R7 ;  /* 0x0000000708007388 */ /* 0x000fe80000000800 */
[----:B------:R-:W-:Y:S04]  /*0270*/  LDS R9, [R6] ;  /* 0x0000000006097984 */ /* 0x000fe80000000800 */
[----:B------:R-:W0:Y:S02]  /*0280*/  LDS R2, [R13] ;  /* 0x000000000d027984 */ /* 0x000e240000000800 */
[----:B0-----:R-:W-:-:S05]  /*0290*/  FMNMX R2, R2, R9, !PT ;  /* 0x0000000902027209 */ /* 0x001fca0007800000 */
[----:B------:R0:W-:Y:S02]  /*02a0*/  STS [R13], R2 ;  /* 0x000000020d007388 */ /* 0x0001e40000000800 */
.L_x_33:
[----:B------:R-:W-:Y:S05]  /*02b0*/  BSYNC.RECONVERGENT B0 ;  /* 0x0000000000007941 */ /* 0x000fea0003800200 */
.L_x_32:
[----:B------:R-:W-:Y:S01]  /*02c0*/  BAR.SYNC.DEFER_BLOCKING 0x0 ;  /* 0x0000000000007b1d */ /* 0x000fe20000010000 */
[----:B------:R-:W-:Y:S01]  /*02d0*/  ISETP.GT.U32.AND P0, PT, R4, 0x3, PT ;  /* 0x000000030400780c */ /* 0x000fe20003f04070 */
[----:B------:R-:W-:-:S12]  /*02e0*/  IMAD.MOV.U32 R4, RZ, RZ, R12 ;  /* 0x000000ffff047224 */ /* 0x000fd800078e000c */
[----:B------:R-:W-:Y:S05]  /*02f0*/  @P0 BRA `(.L_x_34) ;  /* 0xfffffffc00ac0947 */ /* 0x000fea000383ffff */
.L_x_31:
[----:B------:R-:W-:-:S13]  /*0300*/  ISETP.NE.AND P0, PT, R10, RZ, PT ;  /* 0x000000ff0a00720c */ /* 0x000fda0003f05270 */
[----:B------:R-:W-:Y:S05]  /*0310*/  @P0 EXIT ;  /* 0x000000000000094d */ /* 0x000fea0003800000 */
[----:B------:R-:W1:Y:S01]  /*0320*/  S2UR UR5, SR_CgaCtaId ;  /* 0x00000000000579c3 */ /* 0x000e620000008800 */
[----:B------:R-:W-:Y:S01]  /*0330*/  UMOV UR4, 0x400 ;  /* 0x0000040000047882 */ /* 0x000fe20000000000 */
[----:B------:R-:W-:Y:S06]  /*0340*/  LDS R9, [R11] ;  /* 0x000000000b097984 */ /* 0x000fec0000000800 */
[----:B0-----:R-:W0:Y:S08]  /*0350*/  LDC.64 R2, c[0x0][0x388] ;  /* 0x0000e200ff027b82 */ /* 0x001e300000000a00 */
[----:B------:R-:W2:Y:S01]  /*0360*/  LDC.64 R4, c[0x0][0x390] ;  /* 0x0000e400ff047b82 */ /* 0x000ea20000000a00 */
[----:B-1----:R-:W-:Y:S01]  /*0370*/  ULEA UR4, UR5, UR4, 0x18 ;  /* 0x0000000405047291 */ /* 0x002fe2000f8ec0ff */
[----:B0-----:R-:W-:-:S08]  /*0380*/  IMAD.WIDE.U32 R2, R0, 0x4, R2 ;  /* 0x0000000400027825 */ /* 0x001fd000078e0002 */
[----:B------:R-:W0:Y:S01]  /*0390*/  LDS R7, [UR4] ;  /* 0x00000004ff077984 */ /* 0x000e220008000800 */
[----:B--2---:R-:W-:-:S03]  /*03a0*/  IMAD.WIDE.U32 R4, R0, 0x4, R4 ;  /* 0x0000000400047825 */ /* 0x004fc600078e0004 */
[----:B0-----:R-:W-:Y:S04]  /*03b0*/  STG.E desc[UR6][R2.64], R7 ;  /* 0x0000000702007986 */ /* 0x001fe8000c101906 */
[----:B------:R-:W-:Y:S01]  /*03c0*/  STG.E desc[UR6][R4.64], R9 ;  /* 0x0000000904007986 */ /* 0x000fe2000c101906 */
[----:B------:R-:W-:Y:S05]  /*03d0*/  EXIT ;  /* 0x000000000000794d */ /* 0x000fea0003800000 */
.L_x_35:
        /* <DEDUP_REMOVED lines=10> */
.L_x_74:


//--------------------- .text._ZN8unidepth7kernels20resize3DPointsKernelEPKfPfiiii --------------------------
	.section	.text._ZN8unidepth7kernels20resize3DPointsKernelEPKfPfiiii,"ax",@progbits
	.align	128
        .global         _ZN8unidepth7kernels20resize3DPointsKernelEPKfPfiiii
        .type           _ZN8unidepth7kernels20resize3DPointsKernelEPKfPfiiii,@function
        .size           _ZN8unidepth7kernels20resize3DPointsKernelEPKfPfiiii,(.L_x_70 - _ZN8unidepth7kernels20resize3DPointsKernelEPKfPfiiii)
        .other          _ZN8unidepth7kernels20resize3DPointsKernelEPKfPfiiii,@"STO_CUDA_ENTRY STV_DEFAULT"
_ZN8unidepth7kernels20resize3DPointsKernelEPKfPfiiii:
.text._ZN8unidepth7kernels20resize3DPointsKernelEPKfPfiiii:
[----:B------:R-:W-:Y:S01]  /*0000*/  LDC R1, c[0x0][0x37c] ;  /* 0x0000df00ff017b82 */ /* 0x000fe20000000800 */
[----:B------:R-:W0:Y:S07]  /*0010*/  S2R R3, SR_TID.Y ;  /* 0x0000000000037919 */ /* 0x000e2e0000002200 */
[----:B------:R-:W1:Y:S01]  /*0020*/  LDC R5, c[0x0][0x360] ;  /* 0x0000d800ff057b82 */ /* 0x000e620000000800 */
[----:B------:R-:W2:Y:S01]  /*0030*/  LDCU.64 UR6, c[0x0][0x398] ;  /* 0x00007300ff0677ac */ /* 0x000ea20008000a00 */
[----:B------:R-:W1:Y:S06]  /*0040*/  S2R R0, SR_TID.X ;  /* 0x0000000000007919 */ /* 0x000e6c0000002100 */
[----:B------:R-:W0:Y:S08]  /*0050*/  S2UR UR5, SR_CTAID.Y ;  /* 0x00000000000579c3 */ /* 0x000e300000002600 */
[----:B------:R-:W0:Y:S08]  /*0060*/  LDC R4, c[0x0][0x364] ;  /* 0x0000d900ff047b82 */ /* 0x000e300000000800 */
[----:B------:R-:W1:Y:S01]  /*0070*/  S2UR UR4, SR_CTAID.X ;  /* 0x00000000000479c3 */ /* 0x000e620000002500 */
[----:B0-----:R-:W-:-:S05]  /*0080*/  IMAD R4, R4, UR5, R3 ;  /* 0x0000000504047c24 */ /* 0x001fca000f8e0203 */
[----:B--2---:R-:W-:Y:S01]  /*0090*/  ISETP.GE.AND P0, PT, R4, UR7, PT ;  /* 0x0000000704007c0c */ /* 0x004fe2000bf06270 */
[----:B-1----:R-:W-:-:S05]  /*00a0*/  IMAD R5, R5, UR4, R0 ;  /* 0x0000000405057c24 */ /* 0x002fca000f8e0200 */
[----:B------:R-:W-:-:S13]  /*00b0*/  ISETP.GE.OR P0, PT, R5, UR6, P0 ;  /* 0x0000000605007c0c */ /* 0x000fda0008706670 */
[----:B------:R-:W-:Y:S05]  /*00c0*/  @P0 EXIT ;  /* 0x000000000000094d */ /* 0x000fea0003800000 */
[----:B------:R-:W0:Y:S01]  /*00d0*/  LDCU UR4, c[0x0][0x390] ;  /* 0x00007200ff0477ac */ /* 0x000e220008000800 */
[----:B------:R-:W-:Y:S01]  /*00e0*/  I2FP.F32.S32 R7, UR6 ;  /* 0x0000000600077c45 */ /* 0x000fe20008201400 */
[----:B------:R-:W-:Y:S01]  /*00f0*/  BSSY.RECONVERGENT B0, `(.L_x_36) ;  /* 0x0000011000007945 */ /* 0x000fe20003800200 */
[----:B------:R-:W-:Y:S02]  /*0100*/  I2FP.F32.S32 R0, R5 ;  /* 0x0000000500007245 */ /* 0x000fe40000201400 */
[----:B------:R-:W1:Y:S03]  /*0110*/  MUFU.RCP R6, R7 ;  /* 0x0000000700067308 */ /* 0x000e660000001000 */
[----:B------:R-:W-:Y:S01]  /*0120*/  FADD R3, R0, 0.5 ;  /* 0x3f00000000037421 */ /* 0x000fe20000000000 */
[----:B0-----:R-:W-:Y:S01]  /*0130*/  I2FP.F32.S32 R2, UR4 ;  /* 0x0000000400027c45 */ /* 0x001fe20008201400 */
[----:B-1----:R-:W-:-:S04]  /*0140*/  FFMA R9, -R7, R6, 1 ;  /* 0x3f80000007097423 */ /* 0x002fc80000000106 */
[----:B------:R-:W-:Y:S01]  /*0150*/  FMUL R0, R3, R2 ;  /* 0x0000000203007220 */ /* 0x000fe20000400000 */
[----:B------:R-:W-:-:S03]  /*0160*/  FFMA R9, R6, R9, R6 ;  /* 0x0000000906097223 */ /* 0x000fc60000000006 */
[----:B------:R-:W0:Y:S01]  /*0170*/  FCHK P0, R0, R7 ;  /* 0x0000000700007302 */ /* 0x000e220000000000 */
[----:B------:R-:W-:-:S04]  /*0180*/  FFMA R6, R0, R9, RZ ;  /* 0x0000000900067223 */ /* 0x000fc800000000ff */
[----:B------:R-:W-:-:S04]  /*0190*/  FFMA R3, -R7, R6, R0 ;  /* 0x0000000607037223 */ /* 0x000fc80000000100 */
[----:B------:R-:W-:Y:S01]  /*01a0*/  FFMA R3, R9, R3, R6 ;  /* 0x0000000309037223 */ /* 0x000fe20000000006 */
[----:B0-----:R-:W-:Y:S06]  /*01b0*/  @!P0 BRA `(.L_x_37) ;  /* 0x0000000000108947 */ /* 0x001fec0003800000 */
[----:B------:R-:W-:Y:S02]  /*01c0*/  MOV R3, R7 ;  /* 0x0000000700037202 */ /* 0x000fe40000000f00 */
[----:B------:R-:W-:-:S07]  /*01d0*/  MOV R8, 0x1f0 ;  /* 0x000001f000087802 */ /* 0x000fce0000000f00 */
[----:B------:R-:W-:Y:S05]  /*01e0*/  CALL.REL.NOINC `($__internal_2_$__cuda_sm3x_div_rn_noftz_f32_slowpath) ;  /* 0x0000000400ac7944 */ /* 0x000fea0003c00000 */
[----:B------:R-:W-:-:S07]  /*01f0*/  MOV R3, R0 ;  /* 0x0000000000037202 */ /* 0x000fce0000000f00 */
.L_x_37:
[----:B------:R-:W-:Y:S05]  /*0200*/  BSYNC.RECONVERGENT B0 ;  /* 0x0000000000007941 */ /* 0x000fea0003800200 */
.L_x_36:
[----:B------:R-:W0:Y:S01]  /*0210*/  LDCU UR4, c[0x0][0x39c] ;  /* 0x00007380ff0477ac */ /* 0x000e220008000800 */
[----:B------:R-:W-:Y:S01]  /*0220*/  I2FP.F32.U32 R0, R4 ;  /* 0x0000000400007245 */ /* 0x000fe20000201000 */
[----:B------:R-:W-:Y:S04]  /*0230*/  BSSY.RECONVERGENT B0, `(.L_x_38) ;  /* 0x0000014000007945 */ /* 0x000fe80003800200 */
[----:B------:R-:W-:Y:S01]  /*0240*/  FADD R7, R0, 0.5 ;  /* 0x3f00000000077421 */ /* 0x000fe20000000000 */
[----:B0-----:R-:W-:Y:S01]  /*0250*/  I2FP.F32.U32 R9, UR4 ;  /* 0x0000000400097c45 */ /* 0x001fe20008201000 */
[----:B------:R-:W0:Y:S03]  /*0260*/  LDCU UR4, c[0x0][0x394] ;  /* 0x00007280ff0477ac */ /* 0x000e260008000800 */
[----:B------:R-:W1:Y:S01]  /*0270*/  MUFU.RCP R8, R9 ;  /* 0x0000000900087308 */ /* 0x000e620000001000 */
[----:B0-----:R-:W-:Y:S01]  /*0280*/  I2FP.F32.S32 R6, UR4 ;  /* 0x0000000400067c45 */ /* 0x001fe20008201400 */
[----:B------:R-:W0:Y:S01]  /*0290*/  LDCU.64 UR4, c[0x0][0x358] ;  /* 0x00006b00ff0477ac */ /* 0x000e220008000a00 */
[----:B-1----:R-:W-:-:S03]  /*02a0*/  FFMA R11, -R9, R8, 1 ;  /* 0x3f800000090b7423 */ /* 0x002fc60000000108 */
[----:B------:R-:W-:Y:S01]  /*02b0*/  FMUL R0, R7, R6 ;  /* 0x0000000607007220 */ /* 0x000fe20000400000 */
[----:B------:R-:W-:-:S03]  /*02c0*/  FFMA R11, R8, R11, R8 ;  /* 0x0000000b080b7223 */ /* 0x000fc60000000008 */
[----:B------:R-:W1:Y:S01]  /*02d0*/  FCHK P0, R0, R9 ;  /* 0x0000000900007302 */ /* 0x000e620000000000 */
[----:B------:R-:W-:-:S04]  /*02e0*/  FFMA R8, R0, R11, RZ ;  /* 0x0000000b00087223 */ /* 0x000fc800000000ff */
[----:B------:R-:W-:-:S04]  /*02f0*/  FFMA R7, -R9, R8, R0 ;  /* 0x0000000809077223 */ /* 0x000fc80000000100 */
[----:B------:R-:W-:Y:S01]  /*0300*/  FFMA R8, R11, R7, R8 ;  /* 0x000000070b087223 */ /* 0x000fe20000000008 */
[----:B------:R-:W-:Y:S01]  /*0310*/  FADD R7, R3, -0.5 ;  /* 0xbf00000003077421 */ /* 0x000fe20000000000 */
[----:B01----:R-:W-:Y:S06]  /*0320*/  @!P0 BRA `(.L_x_39) ;  /* 0x0000000000108947 */ /* 0x003fec0003800000 */
[----:B------:R-:W-:Y:S02]  /*0330*/  MOV R3, R9 ;  /* 0x0000000900037202 */ /* 0x000fe40000000f00 */
[----:B------:R-:W-:-:S07]  /*0340*/  MOV R8, 0x360 ;  /* 0x0000036000087802 */ /* 0x000fce0000000f00 */
[----:B------:R-:W-:Y:S05]  /*0350*/  CALL.REL.NOINC `($__internal_2_$__cuda_sm3x_div_rn_noftz_f32_slowpath) ;  /* 0x0000000400507944 */ /* 0x000fea0003c00000 */
[----:B------:R-:W-:-:S07]  /*0360*/  IMAD.MOV.U32 R8, RZ, RZ, R0 ;  /* 0x000000ffff087224 */ /* 0x000fce00078e0000 */
.L_x_39:
[----:B------:R-:W-:Y:S05]  /*0370*/  BSYNC.RECONVERGENT B0 ;  /* 0x0000000000007941 */ /* 0x000fea0003800200 */
.L_x_38:
[----:B------:R-:W-:Y:S01]  /*0380*/  FADD R2, R2, -1 ;  /* 0xbf80000002027421 */ /* 0x000fe20000000000 */
[----:B------:R-:W0:Y:S01]  /*0390*/  LDC.64 R28, c[0x0][0x390] ;  /* 0x0000e400ff1c7b82 */ /* 0x000e220000000a00 */
[----:B------:R-:W-:Y:S01]  /*03a0*/  FADD R8, R8, -0.5 ;  /* 0xbf00000008087421 */ /* 0x000fe20000000000 */
[----:B------:R-:W-:Y:S02]  /*03b0*/  FADD R3, R6, -1 ;  /* 0xbf80000006037421 */ /* 0x000fe40000000000 */
[----:B------:R-:W-:-:S03]  /*03c0*/  FMNMX R2, R7, R2, PT ;  /* 0x0000000207027209 */ /* 0x000fc60003800000 */
[----:B------:R-:W-:Y:S01]  /*03d0*/  FMNMX R0, R8, R3, PT ;  /* 0x0000000308007209 */ /* 0x000fe20003800000 */
[----:B------:R-:W1:Y:S01]  /*03e0*/  LDC.64 R16, c[0x0][0x380] ;  /* 0x0000e000ff107b82 */ /* 0x000e620000000a00 */
[----:B------:R-:W-:Y:S02]  /*03f0*/  FMNMX R20, RZ, R2, !PT ;  /* 0x00000002ff147209 */ /* 0x000fe40007800000 */
[----:B------:R-:W-:Y:S02]  /*0400*/  FMNMX R0, RZ, R0, !PT ;  /* 0x00000000ff007209 */ /* 0x000fe40007800000 */
[----:B------:R-:W2:Y:S08]  /*0410*/  F2I.TRUNC.NTZ R21, R20 ;  /* 0x0000001400157305 */ /* 0x000eb0000020f100 */
[----:B------:R-:W3:Y:S01]  /*0420*/  F2I.TRUNC.NTZ R27, R0 ;  /* 0x00000000001b7305 */ /* 0x000ee2000020f100 */
[----:B0-----:R-:W-:-:S04]  /*0430*/  IADD3 R2, PT, PT, R28, -0x1, RZ ;  /* 0xffffffff1c027810 */ /* 0x001fc80007ffe0ff */
[----:B--2---:R-:W-:Y:S02]  /*0440*/  VIADDMNMX R3, R21, 0x1, R2, PT ;  /* 0x0000000115037846 */ /* 0x004fe40003800102 */
[----:B------:R-:W-:Y:S01]  /*0450*/  IADD3 R2, PT, PT, R29, -0x1, RZ ;  /* 0xffffffff1d027810 */ /* 0x000fe20007ffe0ff */
[----:B------:R-:W-:Y:S02]  /*0460*/  IMAD R29, R28, R29, RZ ;  /* 0x0000001d1c1d7224 */ /* 0x000fe400078e02ff */
[CC--:B---3--:R-:W-:Y:S01]  /*0470*/  IMAD R23, R27.reuse, R28.reuse, R3 ;  /* 0x0000001c1b177224 */ /* 0x0c8fe200078e0203 */
[C---:B------:R-:W-:Y:S01]  /*0480*/  VIADDMNMX R2, R27.reuse, 0x1, R2, PT ;  /* 0x000000011b027846 */ /* 0x040fe20003800102 */
[----:B------:R-:W-:Y:S02]  /*0490*/  IMAD R19, R27, R28, R21 ;  /* 0x0000001c1b137224 */ /* 0x000fe400078e0215 */
[----:B-1----:R-:W-:-:S04]  /*04a0*/  IMAD.WIDE R22, R23, 0x4, R16 ;  /* 0x0000000417167825 */ /* 0x002fc800078e0210 */
[CC--:B------:R-:W-:Y:S02]  /*04b0*/  IMAD R9, R2.reuse, R28.reuse, R3 ;  /* 0x0000001c02097224 */ /* 0x0c0fe400078e0203 */
[----:B------:R-:W-:Y:S02]  /*04c0*/  IMAD R3, R2, R28, R21 ;  /* 0x0000001c02037224 */ /* 0x000fe400078e0215 */
[----:B------:R-:W-:-:S04]  /*04d0*/  IMAD.WIDE R18, R19, 0x4, R16 ;  /* 0x0000000413127825 */ /* 0x000fc800078e0210 */
[----:B------:R-:W-:Y:S02]  /*04e0*/  IMAD.WIDE R6, R29, 0x4, R22 ;  /* 0x000000041d067825 */ /* 0x000fe400078e0216 */
[----:B------:R-:W2:Y:S02]  /*04f0*/  LDG.E.CONSTANT R22, desc[UR4][R22.64] ;  /* 0x0000000416167981 */ /* 0x000ea4000c1e9900 */
[--C-:B------:R-:W-:Y:S02]  /*0500*/  IMAD.WIDE R2, R3, 0x4, R16.reuse ;  /* 0x0000000403027825 */ /* 0x100fe400078e0210 */
[----:B------:R0:W3:Y:S02]  /*0510*/  LDG.E.CONSTANT R25, desc[UR4][R6.64] ;  /* 0x0000000406197981 */ /* 0x0000e4000c1e9900 */
[----:B------:R-:W-:-:S04]  /*0520*/  IMAD.WIDE R16, R9, 0x4, R16 ;  /* 0x0000000409107825 */ /* 0x000fc800078e0210 */
[C---:B------:R-:W-:Y:S01]  /*0530*/  IMAD.WIDE R8, R29.reuse, 0x4, R6 ;  /* 0x000000041d087825 */ /* 0x040fe200078e0206 */
[----:B------:R1:W4:Y:S03]  /*0540*/  LDG.E.CONSTANT R23, desc[UR4][R18.64] ;  /* 0x0000000412177981 */ /* 0x000326000c1e9900 */
[C---:B------:R-:W-:Y:S01]  /*0550*/  IMAD.WIDE R10, R29.reuse, 0x4, R18 ;  /* 0x000000041d0a7825 */ /* 0x040fe200078e0212 */
[----:B------:R-:W5:Y:S03]  /*0560*/  LDG.E.CONSTANT R24, desc[UR4][R16.64] ;  /* 0x0000000410187981 */ /* 0x000f66000c1e9900 */
[C---:B0-----:R-:W-:Y:S01]  /*0570*/  IMAD.WIDE R6, R29.reuse, 0x4, R16 ;  /* 0x000000041d067825 */ /* 0x041fe200078e0210 */
[----:B------:R-:W4:Y:S03]  /*0580*/  LDG.E.CONSTANT R8, desc[UR4][R8.64] ;  /* 0x0000000408087981 */ /* 0x000f26000c1e9900 */
[C---:B------:R-:W-:Y:S01]  /*0590*/  IMAD.WIDE R14, R29.reuse, 0x4, R2 ;  /* 0x000000041d0e7825 */ /* 0x040fe200078e0202 */
[----:B------:R0:W4:Y:S03]  /*05a0*/  LDG.E.CONSTANT R28, desc[UR4][R6.64] ;  /* 0x00000004061c7981 */ /* 0x000126000c1e9900 */
[C---:B------:R-:W-:Y:S01]  /*05b0*/  IMAD.WIDE R12, R29.reuse, 0x4, R10 ;  /* 0x000000041d0c7825 */ /* 0x040fe200078e020a */
[----:B------:R-:W4:Y:S03]  /*05c0*/  LDG.E.CONSTANT R2, desc[UR4][R2.64] ;  /* 0x0000000402027981 */ /* 0x000f26000c1e9900 */
[C---:B-1----:R-:W-:Y:S01]  /*05d0*/  IMAD.WIDE R18, R29.reuse, 0x4, R6 ;  /* 0x000000041d127825 */ /* 0x042fe200078e0206 */
[----:B------:R1:W4:Y:S01]  /*05e0*/  LDG.E.CONSTANT R26, desc[UR4][R10.64] ;  /* 0x000000040a1a7981 */ /* 0x000322000c1e9900 */
[----:B------:R-:W-:Y:S01]  /*05f0*/  I2FP.F32.S32 R21, R21 ;  /* 0x0000001500157245 */ /* 0x000fe20000201400 */
[----:B0-----:R-:W0:Y:S01]  /*0600*/  LDC.64 R6, c[0x0][0x388] ;  /* 0x0000e200ff067b82 */ /* 0x001e220000000a00 */
[----:B------:R-:W-:Y:S01]  /*0610*/  IMAD.WIDE R16, R29, 0x4, R14 ;  /* 0x000000041d107825 */ /* 0x000fe200078e020e */
[----:B------:R-:W4:Y:S04]  /*0620*/  LDG.E.CONSTANT R12, desc[UR4][R12.64] ;  /* 0x000000040c0c7981 */ /* 0x000f28000c1e9900 */
[----:B------:R-:W4:Y:S02]  /*0630*/  LDG.E.CONSTANT R18, desc[UR4][R18.64] ;  /* 0x0000000412127981 */ /* 0x000f24000c1e9900 */
[----:B-1----:R-:W1:Y:S02]  /*0640*/  LDC.64 R10, c[0x0][0x398] ;  /* 0x0000e600ff0a7b82 */ /* 0x002e640000000a00 */
[----:B------:R3:W4:Y:S04]  /*0650*/  LDG.E.CONSTANT R3, desc[UR4][R14.64] ;  /* 0x000000040e037981 */ /* 0x000728000c1e9900 */
[----:B------:R-:W4:Y:S01]  /*0660*/  LDG.E.CONSTANT R16, desc[UR4][R16.64] ;  /* 0x0000000410107981 */ /* 0x000f22000c1e9900 */
[----:B------:R-:W-:Y:S01]  /*0670*/  FADD R21, R20, -R21 ;  /* 0x8000001514157221 */ /* 0x000fe20000000000 */
[----:B------:R-:W-:-:S03]  /*0680*/  I2FP.F32.S32 R27, R27 ;  /* 0x0000001b001b7245 */ /* 0x000fc60000201400 */
[C---:B------:R-:W-:Y:S02]  /*0690*/  FADD R9, -R21.reuse, 1 ;  /* 0x3f80000015097421 */ /* 0x040fe40000000100 */
[----:B------:R-:W-:Y:S01]  /*06a0*/  FADD R0, R0, -R27 ;  /* 0x8000001b00007221 */ /* 0x000fe20000000000 */
[C---:B--2---:R-:W-:Y:S01]  /*06b0*/  FMUL R22, R21.reuse, R22 ;  /* 0x0000001615167220 */ /* 0x044fe20000400000 */
[C---:B---3--:R-:W-:Y:S01]  /*06c0*/  FMUL R14, R21.reuse, R25 ;  /* 0x00000019150e7220 */ /* 0x048fe20000400000 */
[C---:B-----5:R-:W-:Y:S01]  /*06d0*/  FMUL R13, R21.reuse, R24 ;  /* 0x00000018150d7220 */ /* 0x060fe20000400000 */
[C---:B----4-:R-:W-:Y:S01]  /*06e0*/  FMUL R15, R21.reuse, R8 ;  /* 0x00000008150f7220 */ /* 0x050fe20000400000 */
[----:B------:R-:W-:Y:S02]  /*06f0*/  FMUL R28, R21, R28 ;  /* 0x0000001c151c7220 */ /* 0x000fe40000400000 */
[C---:B------:R-:W-:Y:S01]  /*0700*/  FFMA R13, R9.reuse, R2, R13 ;  /* 0x00000002090d7223 */ /* 0x040fe2000000000d */
[----:B------:R-:W-:Y:S01]  /*0710*/  FFMA R23, R9, R23, R22 ;  /* 0x0000001709177223 */ /* 0x000fe20000000016 */
[----:B-1----:R-:W-:-:S02]  /*0720*/  IADD3 R8, PT, PT, R4, R11, RZ ;  /* 0x0000000b04087210 */ /* 0x002fc40007ffe0ff */
[C---:B------:R-:W-:Y:S01]  /*0730*/  FMUL R2, R0.reuse, R13 ;  /* 0x0000000d00027220 */ /* 0x040fe20000400000 */
[C---:B------:R-:W-:Y:S01]  /*0740*/  FFMA R26, R9.reuse, R26, R14 ;  /* 0x0000001a091a7223 */ /* 0x040fe2000000000e */
[----:B------:R-:W-:Y:S01]  /*0750*/  FFMA R12, R9, R12, R15 ;  /* 0x0000000c090c7223 */ /* 0x000fe2000000000f */
[----:B------:R-:W-:Y:S01]  /*0760*/  FMUL R18, R21, R18 ;  /* 0x0000001215127220 */ /* 0x000fe20000400000 */
[C---:B------:R-:W-:Y:S01]  /*0770*/  FFMA R15, R9.reuse, R3, R28 ;  /* 0x00000003090f7223 */ /* 0x040fe2000000001c */
[C---:B------:R-:W-:Y:S02]  /*0780*/  FADD R3, -R0.reuse, 1 ;  /* 0x3f80000000037421 */ /* 0x040fe40000000100 */
[----:B------:R-:W-:Y:S02]  /*0790*/  FFMA R9, R9, R16, R18 ;  /* 0x0000001009097223 */ /* 0x000fe40000000012 */
[----:B------:R-:W-:Y:S01]  /*07a0*/  FFMA R23, R3, R23, R2 ;  /* 0x0000001703177223 */ /* 0x000fe20000000002 */
[----:B------:R-:W-:Y:S01]  /*07b0*/  FMUL R15, R0, R15 ;  /* 0x0000000f000f7220 */ /* 0x000fe20000400000 */
[----:B------:R-:W-:-:S02]  /*07c0*/  IMAD.IADD R2, R8, 0x1, R11 ;  /* 0x0000000108027824 */ /* 0x000fc400078e020b */
[----:B------:R-:W-:Y:S01]  /*07d0*/  FMUL R0, R0, R9 ;  /* 0x0000000900007220 */ /* 0x000fe20000400000 */
[-CC-:B------:R-:W-:Y:S02]  /*07e0*/  IMAD R9, R4, R10.reuse, R5.reuse ;  /* 0x0000000a04097224 */ /* 0x180fe400078e0205 */
[----:B------:R-:W-:Y:S02]  /*07f0*/  IMAD R11, R8, R10, R5 ;  /* 0x0000000a080b7224 */ /* 0x000fe400078e0205 */
[C---:B------:R-:W-:Y:S01]  /*0800*/  FFMA R15, R3.reuse, R26, R15 ;  /* 0x0000001a030f7223 */ /* 0x040fe2000000000f */
[----:B------:R-:W-:Y:S02]  /*0810*/  IMAD R17, R2, R10, R5 ;  /* 0x0000000a02117224 */ /* 0x000fe400078e0205 */
[----:B------:R-:W-:Y:S01]  /*0820*/  FFMA R13, R3, R12, R0 ;  /* 0x0000000c030d7223 */ /* 0x000fe20000000000 */
[----:B0-----:R-:W-:-:S04]  /*0830*/  IMAD.WIDE R2, R9, 0x4, R6 ;  /* 0x0000000409027825 */ /* 0x001fc800078e0206 */
[--C-:B------:R-:W-:Y:S01]  /*0840*/  IMAD.WIDE R4, R11, 0x4, R6.reuse ;  /* 0x000000040b047825 */ /* 0x100fe200078e0206 */
[----:B------:R-:W-:Y:S03]  /*0850*/  STG.E desc[UR4][R2.64], R23 ;  /* 0x0000001702007986 */ /* 0x000fe6000c101904 */
[----:B------:R-:W-:Y:S01]  /*0860*/  IMAD.WIDE R6, R17, 0x4, R6 ;  /* 0x0000000411067825 */ /* 0x000fe200078e0206 */
[----:B------:R-:W-:Y:S04]  /*0870*/  STG.E desc[UR4][R4.64], R15 ;  /* 0x0000000f04007986 */ /* 0x000fe8000c101904 */
[----:B------:R-:W-:Y:S01]  /*0880*/  STG.E desc[UR4][R6.64], R13 ;  /* 0x0000000d06007986 */ /* 0x000fe2000c101904 */
[----:B------:R-:W-:Y:S05]  /*0890*/  EXIT ;  /* 0x000000000000794d */ /* 0x000fea0003800000 */
        .weak           $__internal_2_$__cuda_sm3x_div_rn_noftz_f32_slowpath
        .type           $__internal_2_$__cuda_sm3x_div_rn_noftz_f32_slowpath,@function
        .size           $__internal_2_$__cuda_sm3x_div_rn_noftz_f32_slowpath,(.L_x_70 - $__internal_2_$__cuda_sm3x_div_rn_noftz_f32_slowpath)
$__internal_2_$__cuda_sm3x_div_rn_noftz_f32_slowpath:
[----:B------:R-:W-:Y:S01]  /*08a0*/  SHF.R.U32.HI R10, RZ, 0x17, R3 ;  /* 0x00000017ff0a7819 */ /* 0x000fe20000011603 */
[----:B------:R-:W-:Y:S01]  /*08b0*/  BSSY.RECONVERGENT B1, `(.L_x_40) ;  /* 0x0000062000017945 */ /* 0x000fe20003800200 */
[----:B------:R-:W-:Y:S02]  /*08c0*/  SHF.R.U32.HI R9, RZ, 0x17, R0 ;  /* 0x00000017ff097819 */ /* 0x000fe40000011600 */
[----:B------:R-:W-:Y:S02]  /*08d0*/  LOP3.LUT R14, R10, 0xff, RZ, 0xc0, !PT ;  /* 0x000000ff0a0e7812 */ /* 0x000fe400078ec0ff */
[----:B------:R-:W-:Y:S02]  /*08e0*/  LOP3.LUT R12, R9, 0xff, RZ, 0xc0, !PT ;  /* 0x000000ff090c7812 */ /* 0x000fe400078ec0ff */
[----:B------:R-:W-:Y:S02]  /*08f0*/  IADD3 R11, PT, PT, R14, -0x1, RZ ;  /* 0xffffffff0e0b7810 */ /* 0x000fe40007ffe0ff */
[----:B------:R-:W-:-:S02]  /*0900*/  IADD3 R10, PT, PT, R12, -0x1, RZ ;  /* 0xffffffff0c0a7810 */ /* 0x000fc40007ffe0ff */
[----:B------:R-:W-:-:S04]  /*0910*/  ISETP.GT.U32.AND P0, PT, R11, 0xfd, PT ;  /* 0x000000fd0b00780c */ /* 0x000fc80003f04070 */
[----:B------:R-:W-:-:S13]  /*0920*/  ISETP.GT.U32.OR P0, PT, R10, 0xfd, P0 ;  /* 0x000000fd0a00780c */ /* 0x000fda0000704470 */
[----:B------:R-:W-:Y:S01]  /*0930*/  @!P0 MOV R9, RZ ;  /* 0x000000ff00098202 */ /* 0x000fe20000000f00 */
        /* <DEDUP_REMOVED lines=19> */
[----:B------:R-:W-:Y:S01]  /*0a70*/  @P0 IMAD.MOV.U32 R9, RZ, RZ, RZ ;  /* 0x000000ffff090224 */ /* 0x000fe200078e00ff */
[----:B------:R-:W-:Y:S01]  /*0a80*/  @!P0 MOV R9, 0xffffffc0 ;  /* 0xffffffc000098802 */ /* 0x000fe20000000f00 */
[----:B------:R-:W-:Y:S01]  /*0a90*/  @!P0 FFMA R0, R0, 1.84467440737095516160e+19, RZ ;  /* 0x5f80000000008823 */ /* 0x000fe200000000ff */
[----:B------:R-:W-:Y:S02]  /*0aa0*/  @!P1 FFMA R3, R3, 1.84467440737095516160e+19, RZ ;  /* 0x5f80000003039823 */ /* 0x000fe400000000ff */
[----:B------:R-:W-:-:S07]  /*0ab0*/  @!P1 IADD3 R9, PT, PT, R9, 0x40, RZ ;  /* 0x0000004009099810 */ /* 0x000fce0007ffe0ff */
.L_x_41:
[----:B------:R-:W-:Y:S01]  /*0ac0*/  LEA R10, R14, 0xc0800000, 0x17 ;  /* 0xc08000000e0a7811 */ /* 0x000fe200078eb8ff */
[----:B------:R-:W-:Y:S03]  /*0ad0*/  BSSY.RECONVERGENT B2, `(.L_x_46) ;  /* 0x0000036000027945 */ /* 0x000fe60003800200 */
[----:B------:R-:W-:Y:S01]  /*0ae0*/  IADD3 R10, PT, PT, -R10, R3, RZ ;  /* 0x000000030a0a7210 */ /* 0x000fe20007ffe1ff */
[----:B------:R-:W-:-:S03]  /*0af0*/  VIADD R3, R12, 0xffffff81 ;  /* 0xffffff810c037836 */ /* 0x000fc60000000000 */
[----:B------:R0:W1:Y:S01]  /*0b00*/  MUFU.RCP R11, R10 ;  /* 0x0000000a000b7308 */ /* 0x0000620000001000 */
[----:B------:R-:W-:Y:S01]  /*0b10*/  FADD.FTZ R13, -R10, -RZ ;  /* 0x800000ff0a0d7221 */ /* 0x000fe20000010100 */
[C---:B------:R-:W-:Y:S01]  /*0b20*/  IMAD R0, R3.reuse, -0x800000, R0 ;  /* 0xff80000003007824 */ /* 0x040fe200078e0200 */
[----:B0-----:R-:W-:-:S04]  /*0b30*/  IADD3 R10, PT, PT, R3, 0x7f, -R14 ;  /* 0x0000007f030a7810 */ /* 0x001fc80007ffe80e */
[----:B------:R-:W-:Y:S01]  /*0b40*/  IADD3 R10, PT, PT, R10, R9, RZ ;  /* 0x000000090a0a7210 */ /* 0x000fe20007ffe0ff */
[----:B-1----:R-:W-:-:S04]  /*0b50*/  FFMA R12, R11, R13, 1 ;  /* 0x3f8000000b0c7423 */ /* 0x002fc8000000000d */
        /* <DEDUP_REMOVED lines=8> */
[----:B------:R-:W-:-:S04]  /*0be0*/  IADD3 R13, PT, PT, R3, R10, RZ ;  /* 0x0000000a030d7210 */ /* 0x000fc80007ffe0ff */
[----:B------:R-:W-:-:S04]  /*0bf0*/  IADD3 R3, PT, PT, R13, -0x1, RZ ;  /* 0xffffffff0d037810 */ /* 0x000fc80007ffe0ff */
        /* <DEDUP_REMOVED lines=15> */
[C---:B------:R-:W-:Y:S01]  /*0cf0*/  VIADD R12, R13.reuse, 0x20 ;  /* 0x000000200d0c7836 */ /* 0x040fe20000000000 */
[----:B------:R-:W-:Y:S02]  /*0d00*/  IADD3 R11, PT, PT, -R13, RZ, RZ ;  /* 0x000000ff0d0b7210 */ /* 0x000fe40007ffe1ff */
[----:B------:R-:W-:-:S02]  /*0d10*/  LOP3.LUT R9, R9, 0x800000, RZ, 0xfc, !PT ;  /* 0x0080000009097812 */ /* 0x000fc400078efcff */
        /* <DEDUP_REMOVED lines=9> */
[----:B------:R-:W-:-:S04]  /*0db0*/  LOP3.LUT R3, R3, R10, RZ, 0xc0, !PT ;  /* 0x0000000a03037212 */ /* 0x000fc800078ec0ff */
[----:B------:R-:W-:-:S04]  /*0dc0*/  IADD3 R3, PT, PT, R12, R3, RZ ;  /* 0x000000030c037210 */ /* 0x000fc80007ffe0ff */
[----:B------:R-:W-:Y:S01]  /*0dd0*/  LOP3.LUT R0, R3, R0, RZ, 0xfc, !PT ;  /* 0x0000000003007212 */ /* 0x000fe200078efcff */
[----:B------:R-:W-:Y:S06]  /*0de0*/  BRA `(.L_x_49) ;  /* 0x0000000000107947 */ /* 0x000fec0003800000 */
.L_x_48:
[----:B------:R-:W-:-:S04]  /*0df0*/  LOP3.LUT R0, R0, 0x80000000, RZ, 0xc0, !PT ;  /* 0x8000000000007812 */ /* 0x000fc800078ec0ff */
[----:B------:R-:W-:Y:S01]  /*0e00*/  LOP3.LUT R0, R0, 0x7f800000, RZ, 0xfc, !PT ;  /* 0x7f80000000007812 */ /* 0x000fe200078efcff */
[----:B------:R-:W-:Y:S06]  /*0e10*/  BRA `(.L_x_49) ;  /* 0x0000000000047947 */ /* 0x000fec0003800000 */
.L_x_47:
[----:B------:R-:W-:-:S07]  /*0e20*/  LEA R0, R10, R0, 0x17 ;  /* 0x000000000a007211 */ /* 0x000fce00078eb8ff */
.L_x_49:
[----:B------:R-:W-:Y:S05]  /*0e30*/  BSYNC.RECONVERGENT B2 ;  /* 0x0000000000027941 */ /* 0x000fea0003800200 */
.L_x_46:
[----:B------:R-:W-:Y:S05]  /*0e40*/  BRA `(.L_x_50) ;  /* 0x0000000000207947 */ /* 0x000fea0003800000 */
.L_x_45:
[----:B------:R-:W-:-:S04]  /*0e50*/  LOP3.LUT R0, R3, 0x80000000, R0, 0x48, !PT ;  /* 0x8000000003007812 */ /* 0x000fc800078e4800 */
[----:B------:R-:W-:Y:S01]  /*0e60*/  LOP3.LUT R0, R0, 0x7f800000, RZ, 0xfc, !PT ;  /* 0x7f80000000007812 */ /* 0x000fe200078efcff */
[----:B------:R-:W-:Y:S06]  /*0e70*/  BRA `(.L_x_50) ;  /* 0x0000000000147947 */ /* 0x000fec0003800000 */
.L_x_44:
[----:B------:R-:W-:Y:S01]  /*0e80*/  LOP3.LUT R0, R3, 0x80000000, R0, 0x48, !PT ;  /* 0x8000000003007812 */ /* 0x000fe200078e4800 */
[----:B------:R-:W-:Y:S06]  /*0e90*/  BRA `(.L_x_50) ;  /* 0x00000000000c7947 */ /* 0x000fec0003800000 */
.L_x_43:
[----:B------:R-:W0:Y:S01]  /*0ea0*/  MUFU.RSQ R0, -QNAN ;  /* 0xffc0000000007908 */ /* 0x000e220000001400 */
[----:B------:R-:W-:Y:S05]  /*0eb0*/  BRA `(.L_x_50) ;  /* 0x0000000000047947 */ /* 0x000fea0003800000 */
.L_x_42:
[----:B------:R-:W-:-:S07]  /*0ec0*/  FADD.FTZ R0, R0, R3 ;  /* 0x0000000300007221 */ /* 0x000fce0000010000 */
.L_x_50:
[----:B------:R-:W-:Y:S05]  /*0ed0*/  BSYNC.RECONVERGENT B1 ;  /* 0x0000000000017941 */ /* 0x000fea0003800200 */
.L_x_40:
[----:B------:R-:W-:-:S04]  /*0ee0*/  HFMA2 R9, -RZ, RZ, 0, 0 ;  /* 0x00000000ff097431 */ /* 0x000fc800000001ff */
[----:B0-----:R-:W-:Y:S05]  /*0ef0*/  RET.REL.NODEC R8 `(_ZN8unidepth7kernels20resize3DPointsKernelEPKfPfiiii) ;  /* 0xfffffff008407950 */ /* 0x001fea0003c3ffff */
.L_x_51:
        /* <DEDUP_REMOVED lines=16> */
.L_x_70:


//--------------------- .text._ZN8unidepth7kernels20resizeBilinearKernelEPKfPfiiii --------------------------
	.section	.text._ZN8unidepth7kernels20resizeBilinearKernelEPKfPfiiii,"ax",@progbits
	.align	128
        .global         _ZN8unidepth7kernels20resizeBilinearKernelEPKfPfiiii
        .type           _ZN8unidepth7kernels20resizeBilinearKernelEPKfPfiiii,@function
        .size           _ZN8unidepth7kernels20resizeBilinearKernelEPKfPfiiii,(.L_x_71 - _ZN8unidepth7kernels20resizeBilinearKernelEPKfPfiiii)
        .other          _ZN8unidepth7kernels20resizeBilinearKernelEPKfPfiiii,@"STO_CUDA_ENTRY STV_DEFAULT"
_ZN8unidepth7kernels20resizeBilinearKernelEPKfPfiiii:
.text._ZN8unidepth7kernels20resizeBilinearKernelEPKfPfiiii:
        /* <DEDUP_REMOVED lines=28> */
[----:B------:R-:W-:Y:S01]  /*01c0*/  IMAD.MOV.U32 R3, RZ, RZ, R7 ;  /* 0x000000ffff037224 */ /* 0x000fe200078e0007 */
[----:B------:R-:W-:-:S07]  /*01d0*/  MOV R10, 0x1f0 ;  /* 0x000001f0000a7802 */ /* 0x000fce0000000f00 */
[----:B------:R-:W-:Y:S05]  /*01e0*/  CALL.REL.NOINC `($__internal_3_$__cuda_sm3x_div_rn_noftz_f32_slowpath) ;  /* 0x0000000400187944 */ /* 0x000fea0003c00000 */
[----:B------:R-:W-:-:S07]  /*01f0*/  IMAD.MOV.U32 R8, RZ, RZ, R0 ;  /* 0x000000ffff087224 */ /* 0x000fce00078e0000 */
.L_x_53:
[----:B------:R-:W-:Y:S05]  /*0200*/  BSYNC.RECONVERGENT B0 ;  /* 0x0000000000007941 */ /* 0x000fea0003800200 */
.L_x_52:
[----:B------:R-:W0:Y:S01]  /*0210*/  LDCU UR4, c[0x0][0x39c] ;  /* 0x00007380ff0477ac */ /* 0x000e220008000800 */
[----:B------:R-:W-:Y:S01]  /*0220*/  I2FP.F32.U32 R0, R5 ;  /* 0x0000000500007245 */ /* 0x000fe20000201000 */
[----:B------:R-:W-:Y:S01]  /*0230*/  BSSY.RECONVERGENT B0, `(.L_x_54) ;  /* 0x0000014000007945 */ /* 0x000fe20003800200 */
[----:B------:R-:W-:-:S03]  /*0240*/  FADD R8, R8, -0.5 ;  /* 0xbf00000008087421 */ /* 0x000fc60000000000 */
        /* <DEDUP_REMOVED lines=13> */
[----:B01----:R-:W-:Y:S06]  /*0320*/  @!P0 BRA `(.L_x_55) ;  /* 0x0000000000108947 */ /* 0x003fec0003800000 */
[----:B------:R-:W-:Y:S01]  /*0330*/  IMAD.MOV.U32 R3, RZ, RZ, R7 ;  /* 0x000000ffff037224 */ /* 0x000fe200078e0007 */
[----:B------:R-:W-:-:S07]  /*0340*/  MOV R10, 0x360 ;  /* 0x00000360000a7802 */ /* 0x000fce0000000f00 */
[----:B------:R-:W-:Y:S05]  /*0350*/  CALL.REL.NOINC `($__internal_3_$__cuda_sm3x_div_rn_noftz_f32_slowpath) ;  /* 0x0000000000bc7944 */ /* 0x000fea0003c00000 */
[----:B------:R-:W-:-:S07]  /*0360*/  MOV R3, R0 ;  /* 0x0000000000037202 */ /* 0x000fce0000000f00 */
.L_x_55:
[----:B------:R-:W-:Y:S05]  /*0370*/  BSYNC.RECONVERGENT B0 ;  /* 0x0000000000007941 */ /* 0x000fea0003800200 */
.L_x_54:
[----:B------:R-:W-:Y:S01]  /*0380*/  FADD R0, R6, -1 ;  /* 0xbf80000006007421 */ /* 0x000fe20000000000 */
[----:B------:R-:W-:Y:S01]  /*0390*/  FADD R3, R3, -0.5 ;  /* 0xbf00000003037421 */ /* 0x000fe20000000000 */
[----:B------:R-:W0:Y:S01]  /*03a0*/  LDC.64 R6, c[0x0][0x390] ;  /* 0x0000e400ff067b82 */ /* 0x000e220000000a00 */
[----:B------:R-:W-:Y:S01]  /*03b0*/  FADD R9, R4, -1 ;  /* 0xbf80000004097421 */ /* 0x000fe20000000000 */
[----:B------:R-:W1:Y:S02]  /*03c0*/  LDCU UR6, c[0x0][0x398] ;  /* 0x00007300ff0677ac */ /* 0x000e640008000800 */
[----:B------:R-:W-:Y:S02]  /*03d0*/  FMNMX R0, R3, R0, PT ;  /* 0x0000000003007209 */ /* 0x000fe40003800000 */
[----:B------:R-:W-:Y:S02]  /*03e0*/  FMNMX R4, R8, R9, PT ;  /* 0x0000000908047209 */ /* 0x000fe40003800000 */
[----:B------:R-:W-:Y:S01]  /*03f0*/  FMNMX R0, RZ, R0, !PT ;  /* 0x00000000ff007209 */ /* 0x000fe20007800000 */
[----:B------:R-:W2:Y:S01]  /*0400*/  LDC.64 R8, c[0x0][0x380] ;  /* 0x0000e000ff087b82 */ /* 0x000ea20000000a00 */
[----:B------:R-:W-:-:S02]  /*0410*/  FMNMX R4, RZ, R4, !PT ;  /* 0x00000004ff047209 */ /* 0x000fc40007800000 */
[----:B------:R-:W3:Y:S08]  /*0420*/  F2I.TRUNC.NTZ R3, R0 ;  /* 0x0000000000037305 */ /* 0x000ef0000020f100 */
[----:B------:R-:W4:Y:S01]  /*0430*/  F2I.TRUNC.NTZ R11, R4 ;  /* 0x00000004000b7305 */ /* 0x000f22000020f100 */
[----:B0-----:R-:W-:Y:S02]  /*0440*/  VIADD R12, R7, 0xffffffff ;  /* 0xffffffff070c7836 */ /* 0x001fe40000000000 */
[----:B------:R-:W-:-:S03]  /*0450*/  VIADD R10, R6, 0xffffffff ;  /* 0xffffffff060a7836 */ /* 0x000fc60000000000 */
[----:B---3--:R-:W-:Y:S02]  /*0460*/  VIADDMNMX R12, R3, 0x1, R12, PT ;  /* 0x00000001030c7846 */ /* 0x008fe4000380010c */
[----:B----4-:R-:W-:-:S03]  /*0470*/  VIADDMNMX R7, R11, 0x1, R10, PT ;  /* 0x000000010b077846 */ /* 0x010fc6000380010a */
[CC--:B------:R-:W-:Y:S02]  /*0480*/  IMAD R15, R12.reuse, R6.reuse, R11 ;  /* 0x000000060c0f7224 */ /* 0x0c0fe400078e020b */
[-CC-:B------:R-:W-:Y:S02]  /*0490*/  IMAD R17, R12, R6.reuse, R7.reuse ;  /* 0x000000060c117224 */ /* 0x180fe400078e0207 */
[----:B------:R-:W-:Y:S02]  /*04a0*/  IMAD R13, R3, R6, R7 ;  /* 0x00000006030d7224 */ /* 0x000fe400078e0207 */
[----:B--2---:R-:W-:-:S04]  /*04b0*/  IMAD.WIDE R16, R17, 0x4, R8 ;  /* 0x0000000411107825 */ /* 0x004fc800078e0208 */
[----:B------:R-:W-:Y:S02]  /*04c0*/  IMAD.WIDE R14, R15, 0x4, R8 ;  /* 0x000000040f0e7825 */ /* 0x000fe400078e0208 */
[----:B------:R-:W2:Y:S02]  /*04d0*/  LDG.E.CONSTANT R16, desc[UR4][R16.64] ;  /* 0x0000000410107981 */ /* 0x000ea4000c1e9900 */
[----:B------:R-:W-:Y:S02]  /*04e0*/  IMAD R7, R3, R6, R11 ;  /* 0x0000000603077224 */ /* 0x000fe400078e020b */
[--C-:B------:R-:W-:Y:S01]  /*04f0*/  IMAD.WIDE R12, R13, 0x4, R8.reuse ;  /* 0x000000040d0c7825 */ /* 0x100fe200078e0208 */
[----:B------:R-:W3:Y:S03]  /*0500*/  LDG.E.CONSTANT R14, desc[UR4][R14.64] ;  /* 0x000000040e0e7981 */ /* 0x000ee6000c1e9900 */
[----:B------:R-:W-:-:S02]  /*0510*/  IMAD.WIDE R8, R7, 0x4, R8 ;  /* 0x0000000407087825 */ /* 0x000fc400078e0208 */
[----:B------:R-:W4:Y:S01]  /*0520*/  LDG.E.CONSTANT R12, desc[UR4][R12.64] ;  /* 0x000000040c0c7981 */ /* 0x000f22000c1e9900 */
[----:B------:R-:W0:Y:S03]  /*0530*/  LDC.64 R6, c[0x0][0x388] ;  /* 0x0000e200ff067b82 */ /* 0x000e260000000a00 */
[----:B------:R1:W5:Y:S01]  /*0540*/  LDG.E.CONSTANT R8, desc[UR4][R8.64] ;  /* 0x0000000408087981 */ /* 0x000362000c1e9900 */
[----:B------:R-:W-:Y:S02]  /*0550*/  I2FP.F32.S32 R11, R11 ;  /* 0x0000000b000b7245 */ /* 0x000fe40000201400 */
[----:B------:R-:W-:-:S03]  /*0560*/  I2FP.F32.S32 R3, R3 ;  /* 0x0000000300037245 */ /* 0x000fc60000201400 */
[----:B------:R-:W-:-:S04]  /*0570*/  FADD R11, R4, -R11 ;  /* 0x8000000b040b7221 */ /* 0x000fc80000000000 */
[----:B------:R-:W-:Y:S01]  /*0580*/  FADD R19, -R11, 1 ;  /* 0x3f8000000b137421 */ /* 0x000fe20000000100 */
[----:B------:R-:W-:Y:S01]  /*0590*/  FADD R3, R0, -R3 ;  /* 0x8000000300037221 */ /* 0x000fe20000000000 */
[----:B-1----:R-:W-:-:S04]  /*05a0*/  IMAD R9, R5, UR6, R2 ;  /* 0x0000000605097c24 */ /* 0x002fc8000f8e0202 */
[----:B0-----:R-:W-:-:S04]  /*05b0*/  IMAD.WIDE R6, R9, 0x4, R6 ;  /* 0x0000000409067825 */ /* 0x001fc800078e0206 */
[----:B--2---:R-:W-:-:S04]  /*05c0*/  FMUL R17, R11, R16 ;  /* 0x000000100b117220 */ /* 0x004fc80000400000 */
[----:B---3--:R-:W-:Y:S01]  /*05d0*/  FFMA R14, R14, R19, R17 ;  /* 0x000000130e0e7223 */ /* 0x008fe20000000011 */
[----:B----4-:R-:W-:-:S03]  /*05e0*/  FMUL R11, R11, R12 ;  /* 0x0000000c0b0b7220 */ /* 0x010fc60000400000 */
[C---:B------:R-:W-:Y:S01]  /*05f0*/  FMUL R5, R3.reuse, R14 ;  /* 0x0000000e03057220 */ /* 0x040fe20000400000 */
[----:B------:R-:W-:Y:S01]  /*0600*/  FADD R3, -R3, 1 ;  /* 0x3f80000003037421 */ /* 0x000fe20000000100 */
[----:B-----5:R-:W-:-:S04]  /*0610*/  FFMA R8, R8, R19, R11 ;  /* 0x0000001308087223 */ /* 0x020fc8000000000b */
[----:B------:R-:W-:-:S05]  /*0620*/  FFMA R3, R8, R3, R5 ;  /* 0x0000000308037223 */ /* 0x000fca0000000005 */
[----:B------:R-:W-:Y:S01]  /*0630*/  STG.E desc[UR4][R6.64], R3 ;  /* 0x0000000306007986 */ /* 0x000fe2000c101904 */
[----:B------:R-:W-:Y:S05]  /*0640*/  EXIT ;  /* 0x000000000000794d */ /* 0x000fea0003800000 */
        .weak           $__internal_3_$__cuda_sm3x_div_rn_noftz_f32_slowpath
        .type           $__internal_3_$__cuda_sm3x_div_rn_noftz_f32_slowpath,@function
        .size           $__internal_3_$__cuda_sm3x_div_rn_noftz_f32_slowpath,(.L_x_71 - $__internal_3_$__cuda_sm3x_div_rn_noftz_f32_slowpath)
$__internal_3_$__cuda_sm3x_div_rn_noftz_f32_slowpath:
[----:B------:R-:W-:Y:S01]  /*0650*/  SHF.R.U32.HI R9, RZ, 0x17, R3 ;  /* 0x00000017ff097819 */ /* 0x000fe20000011603 */
[----:B------:R-:W-:Y:S01]  /*0660*/  BSSY.RECONVERGENT B1, `(.L_x_56) ;  /* 0x0000062000017945 */ /* 0x000fe20003800200 */
[----:B------:R-:W-:Y:S02]  /*0670*/  SHF.R.U32.HI R7, RZ, 0x17, R0 ;  /* 0x00000017ff077819 */ /* 0x000fe40000011600 */
[----:B------:R-:W-:Y:S02]  /*0680*/  LOP3.LUT R16, R9, 0xff, RZ, 0xc0, !PT ;  /* 0x000000ff09107812 */ /* 0x000fe400078ec0ff */
[----:B------:R-:W-:Y:S02]  /*0690*/  LOP3.LUT R13, R7, 0xff, RZ, 0xc0, !PT ;  /* 0x000000ff070d7812 */ /* 0x000fe400078ec0ff */
[----:B------:R-:W-:-:S03]  /*06a0*/  IADD3 R11, PT, PT, R16, -0x1, RZ ;  /* 0xffffffff100b7810 */ /* 0x000fc60007ffe0ff */
[----:B------:R-:W-:Y:S01]  /*06b0*/  VIADD R9, R13, 0xffffffff ;  /* 0xffffffff0d097836 */ /* 0x000fe20000000000 */
        /* <DEDUP_REMOVED lines=22> */
[----:B------:R-:W-:Y:S01]  /*0820*/  @P0 MOV R7, RZ ;  /* 0x000000ff00070202 */ /* 0x000fe20000000f00 */
[----:B------:R-:W-:Y:S02]  /*0830*/  @!P0 IMAD.MOV.U32 R7, RZ, RZ, -0x40 ;  /* 0xffffffc0ff078424 */ /* 0x000fe400078e00ff */
[----:B------:R-:W-:Y:S01]  /*0840*/  @!P0 FFMA R0, R0, 1.84467440737095516160e+19, RZ ;  /* 0x5f80000000008823 */ /* 0x000fe200000000ff */
[----:B------:R-:W-:Y:S01]  /*0850*/  @!P1 FFMA R3, R3, 1.84467440737095516160e+19, RZ ;  /* 0x5f80000003039823 */ /* 0x000fe200000000ff */
[----:B------:R-:W-:-:S07]  /*0860*/  @!P1 VIADD R7, R7, 0x40 ;  /* 0x0000004007079836 */ /* 0x000fce0000000000 */
.L_x_57:
[----:B------:R-:W-:Y:S01]  /*0870*/  LEA R12, R16, 0xc0800000, 0x17 ;  /* 0xc0800000100c7811 */ /* 0x000fe200078eb8ff */
[----:B------:R-:W-:Y:S03]  /*0880*/  BSSY.RECONVERGENT B2, `(.L_x_62) ;  /* 0x0000036000027945 */ /* 0x000fe60003800200 */
[----:B------:R-:W-:Y:S01]  /*0890*/  IADD3 R12, PT, PT, -R12, R3, RZ ;  /* 0x000000030c0c7210 */ /* 0x000fe20007ffe1ff */
[----:B------:R-:W-:-:S03]  /*08a0*/  VIADD R3, R13, 0xffffff81 ;  /* 0xffffff810d037836 */ /* 0x000fc60000000000 */
[----:B------:R0:W1:Y:S01]  /*08b0*/  MUFU.RCP R9, R12 ;  /* 0x0000000c00097308 */ /* 0x0000620000001000 */
[----:B------:R-:W-:Y:S01]  /*08c0*/  FADD.FTZ R11, -R12, -RZ ;  /* 0x800000ff0c0b7221 */ /* 0x000fe20000010100 */
[C---:B------:R-:W-:Y:S01]  /*08d0*/  IMAD R0, R3.reuse, -0x800000, R0 ;  /* 0xff80000003007824 */ /* 0x040fe200078e0200 */
[----:B0-----:R-:W-:-:S05]  /*08e0*/  IADD3 R12, PT, PT, R3, 0x7f, -R16 ;  /* 0x0000007f030c7810 */ /* 0x001fca0007ffe810 */
[----:B------:R-:W-:Y:S02]  /*08f0*/  IMAD.IADD R12, R12, 0x1, R7 ;  /* 0x000000010c0c7824 */ /* 0x000fe400078e0207 */
        /* <DEDUP_REMOVED lines=42> */
.L_x_64:
[----:B------:R-:W-:-:S04]  /*0ba0*/  LOP3.LUT R0, R0, 0x80000000, RZ, 0xc0, !PT ;  /* 0x8000000000007812 */ /* 0x000fc800078ec0ff */
[----:B------:R-:W-:Y:S01]  /*0bb0*/  LOP3.LUT R0, R0, 0x7f800000, RZ, 0xfc, !PT ;  /* 0x7f80000000007812 */ /* 0x000fe200078efcff */
[----:B------:R-:W-:Y:S06]  /*0bc0*/  BRA `(.L_x_65) ;  /* 0x0000000000047947 */ /* 0x000fec0003800000 */
.L_x_63:
[----:B------:R-:W-:-:S07]  /*0bd0*/  IMAD R0, R12, 0x800000, R0 ;  /* 0x008000000c007824 */ /* 0x000fce00078e0200 */
.L_x_65:
[----:B------:R-:W-:Y:S05]  /*0be0*/  BSYNC.RECONVERGENT B2 ;  /* 0x0000000000027941 */ /* 0x000fea0003800200 */
.L_x_62:
[----:B------:R-:W-:Y:S05]  /*0bf0*/  BRA `(.L_x_66) ;  /* 0x0000000000207947 */ /* 0x000fea0003800000 */
.L_x_61:
[----:B------:R-:W-:-:S04]  /*0c00*/  LOP3.LUT R0, R3, 0x80000000, R0, 0x48, !PT ;  /* 0x8000000003007812 */ /* 0x000fc800078e4800 */
[----:B------:R-:W-:Y:S01]  /*0c10*/  LOP3.LUT R0, R0, 0x7f800000, RZ, 0xfc, !PT ;  /* 0x7f80000000007812 */ /* 0x000fe200078efcff */
[----:B------:R-:W-:Y:S06]  /*0c20*/  BRA `(.L_x_66) ;  /* 0x0000000000147947 */ /* 0x000fec0003800000 */
.L_x_60:
[----:B------:R-:W-:Y:S01]  /*0c30*/  LOP3.LUT R0, R3, 0x80000000, R0, 0x48, !PT ;  /* 0x8000000003007812 */ /* 0x000fe200078e4800 */
[----:B------:R-:W-:Y:S06]  /*0c40*/  BRA `(.L_x_66) ;  /* 0x00000000000c7947 */ /* 0x000fec0003800000 */
.L_x_59:
[----:B------:R-:W0:Y:S01]  /*0c50*/  MUFU.RSQ R0, -QNAN ;  /* 0xffc0000000007908 */ /* 0x000e220000001400 */
[----:B------:R-:W-:Y:S05]  /*0c60*/  BRA `(.L_x_66) ;  /* 0x0000000000047947 */ /* 0x000fea0003800000 */
.L_x_58:
[----:B------:R-:W-:-:S07]  /*0c70*/  FADD.FTZ R0, R0, R3 ;  /* 0x0000000300007221 */ /* 0x000fce0000010000 */
.L_x_66:
[----:B------:R-:W-:Y:S05]  /*0c80*/  BSYNC.RECONVERGENT B1 ;  /* 0x0000000000017941 */ /* 0x000fea0003800200 */
.L_x_56:
[----:B------:R-:W-:-:S04]  /*0c90*/  HFMA2 R11, -RZ, RZ, 0, 0 ;  /* 0x00000000ff0b7431 */ /* 0x000fc800000001ff */
[----:B0-----:R-:W-:Y:S05]  /*0ca0*/  RET.REL.NODEC R10 `(_ZN8unidepth7kernels20resizeBilinearKernelEPKfPfiiii) ;  /* 0xfffffff00ad47950 */ /* 0x001fea0003c3ffff */
.L_x_67:
        /* <DEDUP_REMOVED lines=13> */
.L_x_71:


//--------------------- .nv.shared._ZN8unidepth7kernels19applyColormapKernelEPKhPhi --------------------------
	.section	.nv.shared._ZN8unidepth7kernels19applyColormapKernelEPKhPhi,"aw",@nobits
	.sectionflags	@""
	.align	16
	.zero		1024


//--------------------- .nv.shared.reserved.0     --------------------------
	.section	.nv.shared.reserved.0,"aw",@nobits
	.weak		__nv_reservedSMEM_offset_0_alias
	.size		__nv_reservedSMEM_offset_0_alias, 0, 64
	.other		__nv_reservedSMEM_offset_0_alias,@"STO_CUDA_RESERVED_SHARED STV_DEFAULT"
__nv_reservedSMEM_offset_0_alias:
	.zero		0
	.zero		64


//--------------------- .nv.shared._ZN8unidepth7kernels26normalizeToGrayscaleKernelEPKfPhffi --------------------------
	.section	.nv.shared._ZN8unidepth7kernels26normalizeToGrayscaleKernelEPKfPhffi,"aw",@nobits
	.sectionflags	@""
	.align	16
	.zero		1024


//--------------------- .nv.shared._ZN8unidepth7kernels21minMaxReductionKernelEPKfPfS3_i --------------------------
	.section	.nv.shared._ZN8unidepth7kernels21minMaxReductionKernelEPKfPfS3_i,"aw",@nobits
	.sectionflags	@""
	.align	16
	.zero		1024


//--------------------- .nv.shared._ZN8unidepth7kernels20resize3DPointsKernelEPKfPfiiii --------------------------
	.section	.nv.shared._ZN8unidepth7kernels20resize3DPointsKernelEPKfPfiiii,"aw",@nobits
	.sectionflags	@""
	.align	16
	.zero		1024


//--------------------- .nv.shared._ZN8unidepth7kernels20resizeBilinearKernelEPKfPfiiii --------------------------
	.section	.nv.shared._ZN8unidepth7kernels20resizeBilinearKernelEPKfPfiiii,"aw",@nobits
	.sectionflags	@""
	.align	16
	.zero		1024


//--------------------- .nv.constant0._ZN8unidepth7kernels19applyColormapKernelEPKhPhi --------------------------
	.section	.nv.constant0._ZN8unidepth7kernels19applyColormapKernelEPKhPhi,"a",@progbits
	.sectionflags	@""
	.align	4
.nv.constant0._ZN8unidepth7kernels19applyColormapKernelEPKhPhi:
	.zero		916


//--------------------- .nv.constant0._ZN8unidepth7kernels26normalizeToGrayscaleKernelEPKfPhffi --------------------------
	.section	.nv.constant0._ZN8unidepth7kernels26normalizeToGrayscaleKernelEPKfPhffi,"a",@progbits
	.sectionflags	@""
	.align	4
.nv.constant0._ZN8unidepth7kernels26normalizeToGrayscaleKernelEPKfPhffi:
	.zero		924


//--------------------- .nv.constant0._ZN8unidepth7kernels21minMaxReductionKernelEPKfPfS3_i --------------------------
	.section	.nv.constant0._ZN8unidepth7kernels21minMaxReductionKernelEPKfPfS3_i,"a",@progbits
	.sectionflags	@""
	.align	4
.nv.constant0._ZN8unidepth7kernels21minMaxReductionKernelEPKfPfS3_i:
	.zero		924


//--------------------- .nv.constant0._ZN8unidepth7kernels20resize3DPointsKernelEPKfPfiiii --------------------------
	.section	.nv.constant0._ZN8unidepth7kernels20resize3DPointsKernelEPKfPfiiii,"a",@progbits
	.sectionflags	@""
	.align	4
.nv.constant0._ZN8unidepth7kernels20resize3DPointsKernelEPKfPfiiii:
	.zero		928


//--------------------- .nv.constant0._ZN8unidepth7kernels20resizeBilinearKernelEPKfPfiiii --------------------------
	.section	.nv.constant0._ZN8unidepth7kernels20resizeBilinearKernelEPKfPfiiii,"a",@progbits
	.sectionflags	@""
	.align	4
.nv.constant0._ZN8unidepth7kernels20resizeBilinearKernelEPKfPfiiii:
	.zero		928


//--------------------- SYMBOLS --------------------------

	.type		.nv.reservedSmem.offset0,@object
	.size		.nv.reservedSmem.offset0,0x4
	.type		.nv.reservedSmem.cap,@object
	.size		.nv.reservedSmem.cap,0x4
